	.target	sm_100a

	.elftype	@"ET_EXEC"


//--------------------- .note.nv.tkinfo           --------------------------
	.section	.note.nv.tkinfo,"",@"SHT_NOTE"
	.sectionflags	@"SHF_NOTE_NV_TKINFO"
	.tkinfo
        /*0018*/ 	.word	0x00000002
        /*0030*/ 	.string	""
        /*0030*/ 	.string	"ptxas"
        /*0030*/ 	.string	"Cuda compilation tools, release 13.0, V13.0.88"
        /*0030*/ 	.string	"Build cuda_13.0.r13.0/compiler.36424714_0"
        /*0030*/ 	.string	"-arch sm_100a -m 64 "



//--------------------- .note.nv.cuinfo           --------------------------
	.section	.note.nv.cuinfo,"",@"SHT_NOTE"
	.sectionflags	@"SHF_NOTE_NV_CUINFO"
        /*0018*/ 	.short	0x0002
        /*001a*/ 	.short	0x0064
        /*001c*/ 	.short	0x0082
	.zero		2


//--------------------- .nv.info                  --------------------------
	.section	.nv.info,"",@"SHT_CUDA_INFO"
	.align	4


	//----- nvinfo : EIATTR_REGCOUNT
	.align		4
        /*0000*/ 	.byte	0x04, 0x2f
        /*0002*/ 	.short	(.L_19 - .L_18)
	.align		4
.L_18:
        /*0004*/ 	.word	index@(_ZN7cutlass13device_kernelINS_4gemm6kernel13GemmUniversalIN4cute5tupleIJiiiiEEENS1_10collective13CollectiveMmaINS1_35MainloopSm100TmaUmmaWarpSpecializedILi6ELi2ELi4ENS5_IJNS4_1CILi2EEENSA_ILi1EEESC_EEEEENS5_IJNSA_ILi64EEESF_SF_EEENS_10tfloat32_tENS5_IJlSC_lEEESH_SI_NS4_8TiledMMAINS4_8MMA_AtomIJNS4_17SM100_MMA_TF32_SSISH_SH_fLi64ELi64ELNS4_4UMMA5MajorE0ELSN_0ELNSM_7ScaleInE0ELSO_0EEEEEENS4_6LayoutINS5_IJSC_SC_SC_EEENS5_IJNSA_ILi0EEEST_ST_EEEEENS5_IJNS4_10UnderscoreESW_SW_EEEEENS4_13SM90_TMA_LOADENS4_14ComposedLayoutINS4_7SwizzleILi3ELi4ELi3EEENS4_18smem_ptr_flag_bitsILi32EEENSR_INS5_IJNSA_ILi8EEENSA_ILi32EEEEEENS5_IJS16_SC_EEEEEEEvNS4_8identityENS4_23SM90_TMA_LOAD_MULTICASTES1A_vS1B_EENS_8epilogue10collective18CollectiveEpilogueINS1E_23Sm100TmaWarpSpecializedILi3ELi2ELi16ELb1ELb0EEEJSG_NS5_IJNSR_ISF_SC_EENSR_IS16_SC_EEEEESH_SI_SH_SI_NS1E_6fusion15FusionCallbacksIS1I_NS1M_17LinearCombinationISH_fSH_fLNS_15FloatRoundStyleE2EEESG_S1L_JEEENS4_5SM1004TMEM4LOAD26SM100_TMEM_LOAD_16dp128b8xESZ_S1A_NS4_17SM75_U32x4_LDSM_NENS4_14SM90_TMA_STOREES1A_NS4_17SM90_U32x4_STSM_NENS4_39AutoVectorizingCopyWithAssumedAlignmentILi128EEEEEEvvEEEEvNT_6ParamsE)
        /*0008*/ 	.word	0x00000050


	//----- nvinfo : EIATTR_FRAME_SIZE
	.align		4
.L_19:
        /*000c*/ 	.byte	0x04, 0x11
        /*000e*/ 	.short	(.L_21 - .L_20)
	.align		4
.L_20:
        /*0010*/ 	.word	index@($__internal_2_$__cuda_sm10x_tcgen05_guardrail_trap_unallocated_columns_being_dealloced)
        /*0014*/ 	.word	0x00000000


	//----- nvinfo : EIATTR_FRAME_SIZE
	.align		4
.L_21:
        /*0018*/ 	.byte	0x04, 0x11
        /*001a*/ 	.short	(.L_23 - .L_22)
	.align		4
.L_22:
        /*001c*/ 	.word	index@($__internal_1_$__cuda_sm10x_tcgen05_guardrail_trap_phase_invalid_during_alloc)
        /*0020*/ 	.word	0x00000000


	//----- nvinfo : EIATTR_FRAME_SIZE
	.align		4
.L_23:
        /*0024*/ 	.byte	0x04, 0x11
        /*0026*/ 	.short	(.L_25 - .L_24)
	.align		4
.L_24:
        /*0028*/ 	.word	index@($__internal_0_$__cuda_sm10x_tcgen05_guardrail_trap_col_being_dealloced_not_returned_by_alloc)
        /*002c*/ 	.word	0x00000000


	//----- nvinfo : EIATTR_FRAME_SIZE
	.align		4
.L_25:
        /*0030*/ 	.byte	0x04, 0x11
        /*0032*/ 	.short	(.L_27 - .L_26)
	.align		4
.L_26:
        /*0034*/ 	.word	index@(_ZN7cutlass13device_kernelINS_4gemm6kernel13GemmUniversalIN4cute5tupleIJiiiiEEENS1_10collective13CollectiveMmaINS1_35MainloopSm100TmaUmmaWarpSpecializedILi6ELi2ELi4ENS5_IJNS4_1CILi2EEENSA_ILi1EEESC_EEEEENS5_IJNSA_ILi64EEESF_SF_EEENS_10tfloat32_tENS5_IJlSC_lEEESH_SI_NS4_8TiledMMAINS4_8MMA_AtomIJNS4_17SM100_MMA_TF32_SSISH_SH_fLi64ELi64ELNS4_4UMMA5MajorE0ELSN_0ELNSM_7ScaleInE0ELSO_0EEEEEENS4_6LayoutINS5_IJSC_SC_SC_EEENS5_IJNSA_ILi0EEEST_ST_EEEEENS5_IJNS4_10UnderscoreESW_SW_EEEEENS4_13SM90_TMA_LOADENS4_14ComposedLayoutINS4_7SwizzleILi3ELi4ELi3EEENS4_18smem_ptr_flag_bitsILi32EEENSR_INS5_IJNSA_ILi8EEENSA_ILi32EEEEEENS5_IJS16_SC_EEEEEEEvNS4_8identityENS4_23SM90_TMA_LOAD_MULTICASTES1A_vS1B_EENS_8epilogue10collective18CollectiveEpilogueINS1E_23Sm100TmaWarpSpecializedILi3ELi2ELi16ELb1ELb0EEEJSG_NS5_IJNSR_ISF_SC_EENSR_IS16_SC_EEEEESH_SI_SH_SI_NS1E_6fusion15FusionCallbacksIS1I_NS1M_17LinearCombinationISH_fSH_fLNS_15FloatRoundStyleE2EEESG_S1L_JEEENS4_5SM1004TMEM4LOAD26SM100_TMEM_LOAD_16dp128b8xESZ_S1A_NS4_17SM75_U32x4_LDSM_NENS4_14SM90_TMA_STOREES1A_NS4_17SM90_U32x4_STSM_NENS4_39AutoVectorizingCopyWithAssumedAlignmentILi128EEEEEEvvEEEEvNT_6ParamsE)
        /*0038*/ 	.word	0x00000000


	//----- nvinfo : EIATTR_MIN_STACK_SIZE
	.align		4
.L_27:
        /*003c*/ 	.byte	0x04, 0x12
        /*003e*/ 	.short	(.L_29 - .L_28)
	.align		4
.L_28:
        /*0040*/ 	.word	index@(_ZN7cutlass13device_kernelINS_4gemm6kernel13GemmUniversalIN4cute5tupleIJiiiiEEENS1_10collective13CollectiveMmaINS1_35MainloopSm100TmaUmmaWarpSpecializedILi6ELi2ELi4ENS5_IJNS4_1CILi2EEENSA_ILi1EEESC_EEEEENS5_IJNSA_ILi64EEESF_SF_EEENS_10tfloat32_tENS5_IJlSC_lEEESH_SI_NS4_8TiledMMAINS4_8MMA_AtomIJNS4_17SM100_MMA_TF32_SSISH_SH_fLi64ELi64ELNS4_4UMMA5MajorE0ELSN_0ELNSM_7ScaleInE0ELSO_0EEEEEENS4_6LayoutINS5_IJSC_SC_SC_EEENS5_IJNSA_ILi0EEEST_ST_EEEEENS5_IJNS4_10UnderscoreESW_SW_EEEEENS4_13SM90_TMA_LOADENS4_14ComposedLayoutINS4_7SwizzleILi3ELi4ELi3EEENS4_18smem_ptr_flag_bitsILi32EEENSR_INS5_IJNSA_ILi8EEENSA_ILi32EEEEEENS5_IJS16_SC_EEEEEEEvNS4_8identityENS4_23SM90_TMA_LOAD_MULTICASTES1A_vS1B_EENS_8epilogue10collective18CollectiveEpilogueINS1E_23Sm100TmaWarpSpecializedILi3ELi2ELi16ELb1ELb0EEEJSG_NS5_IJNSR_ISF_SC_EENSR_IS16_SC_EEEEESH_SI_SH_SI_NS1E_6fusion15FusionCallbacksIS1I_NS1M_17LinearCombinationISH_fSH_fLNS_15FloatRoundStyleE2EEESG_S1L_JEEENS4_5SM1004TMEM4LOAD26SM100_TMEM_LOAD_16dp128b8xESZ_S1A_NS4_17SM75_U32x4_LDSM_NENS4_14SM90_TMA_STOREES1A_NS4_17SM90_U32x4_STSM_NENS4_39AutoVectorizingCopyWithAssumedAlignmentILi128EEEEEEvvEEEEvNT_6ParamsE)
        /*0044*/ 	.word	0x00000000
.L_29:


//--------------------- .nv.compat                --------------------------
	.section	.nv.compat,"",@"SHT_CUDA_COMPAT_INFO"
	.align	4
        /*0000*/ 	.byte	0x02, 0x09, 0x01, 0x00, 0x02, 0x02, 0x02, 0x00, 0x02, 0x05, 0x05, 0x00, 0x03, 0x07, 0x01, 0x01
        /*0010*/ 	.byte	0x02, 0x03, 0x01, 0x00, 0x02, 0x06, 0x01, 0x00, 0x04, 0x0b, 0x08, 0x00, 0x09, 0x00, 0x00, 0x00
        /*0020*/ 	.byte	0x00, 0x00, 0x00, 0x00


//--------------------- .nv.info._ZN7cutlass13device_kernelINS_4gemm6kernel13GemmUniversalIN4cute5tupleIJiiiiEEENS1_10collective13CollectiveMmaINS1_35MainloopSm100TmaUmmaWarpSpecializedILi6ELi2ELi4ENS5_IJNS4_1CILi2EEENSA_ILi1EEESC_EEEEENS5_IJNSA_ILi64EEESF_SF_EEENS_10tfloat32_tENS5_IJlSC_lEEESH_SI_NS4_8TiledMMAINS4_8MMA_AtomIJNS4_17SM100_MMA_TF32_SSISH_SH_fLi64ELi64ELNS4_4UMMA5MajorE0ELSN_0ELNSM_7ScaleInE0ELSO_0EEEEEENS4_6LayoutINS5_IJSC_SC_SC_EEENS5_IJNSA_ILi0EEEST_ST_EEEEENS5_IJNS4_10UnderscoreESW_SW_EEEEENS4_13SM90_TMA_LOADENS4_14ComposedLayoutINS4_7SwizzleILi3ELi4ELi3EEENS4_18smem_ptr_flag_bitsILi32EEENSR_INS5_IJNSA_ILi8EEENSA_ILi32EEEEEENS5_IJS16_SC_EEEEEEEvNS4_8identityENS4_23SM90_TMA_LOAD_MULTICASTES1A_vS1B_EENS_8epilogue10collective18CollectiveEpilogueINS1E_23Sm100TmaWarpSpecializedILi3ELi2ELi16ELb1ELb0EEEJSG_NS5_IJNSR_ISF_SC_EENSR_IS16_SC_EEEEESH_SI_SH_SI_NS1E_6fusion15FusionCallbacksIS1I_NS1M_17LinearCombinationISH_fSH_fLNS_15FloatRoundStyleE2EEESG_S1L_JEEENS4_5SM1004TMEM4LOAD26SM100_TMEM_LOAD_16dp128b8xESZ_S1A_NS4_17SM75_U32x4_LDSM_NENS4_14SM90_TMA_STOREES1A_NS4_17SM90_U32x4_STSM_NENS4_39AutoVectorizingCopyWithAssumedAlignmentILi128EEEEEEvvEEEEvNT_6ParamsE --------------------------
	.section	.nv.info._ZN7cutlass13device_kernelINS_4gemm6kernel13GemmUniversalIN4cute5tupleIJiiiiEEENS1_10collective13CollectiveMmaINS1_35MainloopSm100TmaUmmaWarpSpecializedILi6ELi2ELi4ENS5_IJNS4_1CILi2EEENSA_ILi1EEESC_EEEEENS5_IJNSA_ILi64EEESF_SF_EEENS_10tfloat32_tENS5_IJlSC_lEEESH_SI_NS4_8TiledMMAINS4_8MMA_AtomIJNS4_17SM100_MMA_TF32_SSISH_SH_fLi64ELi64ELNS4_4UMMA5MajorE0ELSN_0ELNSM_7ScaleInE0ELSO_0EEEEEENS4_6LayoutINS5_IJSC_SC_SC_EEENS5_IJNSA_ILi0EEEST_ST_EEEEENS5_IJNS4_10UnderscoreESW_SW_EEEEENS4_13SM90_TMA_LOADENS4_14ComposedLayoutINS4_7SwizzleILi3ELi4ELi3EEENS4_18smem_ptr_flag_bitsILi32EEENSR_INS5_IJNSA_ILi8EEENSA_ILi32EEEEEENS5_IJS16_SC_EEEEEEEvNS4_8identityENS4_23SM90_TMA_LOAD_MULTICASTES1A_vS1B_EENS_8epilogue10collective18CollectiveEpilogueINS1E_23Sm100TmaWarpSpecializedILi3ELi2ELi16ELb1ELb0EEEJSG_NS5_IJNSR_ISF_SC_EENSR_IS16_SC_EEEEESH_SI_SH_SI_NS1E_6fusion15FusionCallbacksIS1I_NS1M_17LinearCombinationISH_fSH_fLNS_15FloatRoundStyleE2EEESG_S1L_JEEENS4_5SM1004TMEM4LOAD26SM100_TMEM_LOAD_16dp128b8xESZ_S1A_NS4_17SM75_U32x4_LDSM_NENS4_14SM90_TMA_STOREES1A_NS4_17SM90_U32x4_STSM_NENS4_39AutoVectorizingCopyWithAssumedAlignmentILi128EEEEEEvvEEEEvNT_6ParamsE,"",@"SHT_CUDA_INFO"
	.sectionflags	@""
	.align	4


	//----- nvinfo : EIATTR_CUDA_API_VERSION
	.align		4
        /*0000*/ 	.byte	0x04, 0x37
        /*0002*/ 	.short	(.L_31 - .L_30)
.L_30:
        /*0004*/ 	.word	0x00000082


	//----- nvinfo : EIATTR_KPARAM_INFO
	.align		4
.L_31:
        /*0008*/ 	.byte	0x04, 0x17
        /*000a*/ 	.short	(.L_33 - .L_32)
.L_32:
        /*000c*/ 	.word	0x00000000
        /*0010*/ 	.short	0x0000
        /*0012*/ 	.short	0x0000
        /*0014*/ 	.byte	0x00, 0xf0, 0x01, 0x20


	//----- nvinfo : EIATTR_AT_ENTRY_FRAGMENTS
	.align		4
.L_33:
        /*0018*/ 	.byte	0x04, 0x4f
        /*001a*/ 	.short	(.L_35 - .L_34)


	//   ....[0]....
.L_34:
        /*001c*/ 	.word	0x00000006


	//----- nvinfo : EIATTR_RESERVED_SMEM_USED
	.align		4
.L_35:
        /*0020*/ 	.byte	0x01, 0x41
	.zero		2


	//----- nvinfo : EIATTR_SPARSE_MMA_MASK
	.align		4
        /*0024*/ 	.byte	0x03, 0x50
        /*0026*/ 	.short	0x0000


	//----- nvinfo : EIATTR_TCGEN05_1CTA_USED
	.align		4
        /*0028*/ 	.byte	0x01, 0x51
	.zero		2


	//----- nvinfo : EIATTR_MAXREG_COUNT
	.align		4
        /*002c*/ 	.byte	0x03, 0x1b
        /*002e*/ 	.short	0x00ff


	//----- nvinfo : EIATTR_NUM_BARRIERS
	.align		4
        /*0030*/ 	.byte	0x02, 0x4c
        /*0032*/ 	.byte	0x07
	.zero		1


	//----- nvinfo : EIATTR_EXTERNS
	.align		4
        /*0034*/ 	.byte	0x04, 0x0f
        /*0036*/ 	.short	(.L_37 - .L_36)


	//   ....[0]....
	.align		4
.L_36:
        /*0038*/ 	.word	index@(__assertfail)


	//----- nvinfo : EIATTR_MERCURY_ISA_VERSION
	.align		4
.L_37:
        /*003c*/ 	.byte	0x03, 0x5f
        /*003e*/ 	.short	0x0101


	//----- nvinfo : EIATTR_INT_WARP_WIDE_INSTR_OFFSETS
	.align		4
        /*0040*/ 	.byte	0x04, 0x31
        /*0042*/ 	.short	(.L_39 - .L_38)


	//   ....[0]....
.L_38:
        /*0044*/ 	.word	0x00004140


	//   ....[1]....
        /*0048*/ 	.word	0x00004170


	//   ....[2]....
        /*004c*/ 	.word	0x00004190


	//   ....[3]....
        /*0050*/ 	.word	0x00004d10


	//   ....[4]....
        /*0054*/ 	.word	0x00004e30


	//   ....[5]....
        /*0058*/ 	.word	0x00004f80


	//   ....[6]....
        /*005c*/ 	.word	0x000050a0


	//----- nvinfo : EIATTR_COOP_GROUP_MASK_REGIDS
	.align		4
.L_39:
        /*0060*/ 	.byte	0x04, 0x29
        /*0062*/ 	.short	(.L_41 - .L_40)


	//   ....[0]....
.L_40:
        /*0064*/ 	.word	0xffffffff


	//   ....[1]....
        /*0068*/ 	.word	0xffffffff


	//   ....[2]....
        /*006c*/ 	.word	0xffffffff


	//   ....[3]....
        /*0070*/ 	.word	0xffffffff


	//   ....[4]....
        /*0074*/ 	.word	0xffffffff


	//   ....[5]....
        /*0078*/ 	.word	0xffffffff


	//   ....[6]....
        /*007c*/ 	.word	0xffffffff


	//   ....[7]....
        /*0080*/ 	.word	0xffffffff


	//   ....[8]....
        /*0084*/ 	.word	0xffffffff


	//   ....[9]....
        /*0088*/ 	.word	0xffffffff


	//   ....[10]....
        /*008c*/ 	.word	0xffffffff


	//   ....[11]....
        /*0090*/ 	.word	0xffffffff


	//   ....[12]....
        /*0094*/ 	.word	0xffffffff


	//   ....[13]....
        /*0098*/ 	.word	0xffffffff


	//----- nvinfo : EIATTR_COOP_GROUP_INSTR_OFFSETS
	.align		4
.L_41:
        /*009c*/ 	.byte	0x04, 0x28
        /*009e*/ 	.short	(.L_43 - .L_42)


	//   ....[0]....
.L_42:
        /*00a0*/ 	.word	0x00000080


	//   ....[1]....
        /*00a4*/ 	.word	0x000004f0


	//   ....[2]....
        /*00a8*/ 	.word	0x000006d0


	//   ....[3]....
        /*00ac*/ 	.word	0x00000850


	//   ....[4]....
        /*00b0*/ 	.word	0x00000950


	//   ....[5]....
        /*00b4*/ 	.word	0x00000ac0


	//   ....[6]....
        /*00b8*/ 	.word	0x00000c60


	//   ....[7]....
        /*00bc*/ 	.word	0x00000e10


	//   ....[8]....
        /*00c0*/ 	.word	0x00002190


	//   ....[9]....
        /*00c4*/ 	.word	0x00003170


	//   ....[10]....
        /*00c8*/ 	.word	0x00003380


	//   ....[11]....
        /*00cc*/ 	.word	0x000033b0


	//   ....[12]....
        /*00d0*/ 	.word	0x00004020


	//   ....[13]....
        /*00d4*/ 	.word	0x00004250


	//----- nvinfo : EIATTR_VRC_CTA_INIT_COUNT
	.align		4
.L_43:
        /*00d8*/ 	.byte	0x02, 0x4a
        /*00da*/ 	.byte	0x80
	.zero		1


	//----- nvinfo : EIATTR_SYSCALL_OFFSETS
	.align		4
        /*00dc*/ 	.byte	0x04, 0x46
        /*00de*/ 	.short	(.L_45 - .L_44)


	//   ....[0]....
.L_44:
        /*00e0*/ 	.word	0x00005dd0


	//   ....[1]....
        /*00e4*/ 	.word	0x00005ec0


	//   ....[2]....
        /*00e8*/ 	.word	0x000067e0


	//   ....[3]....
        /*00ec*/ 	.word	0x00007240


	//----- nvinfo : EIATTR_MBARRIER_INSTR_OFFSETS
	.align		4
.L_45:
        /*00f0*/ 	.byte	0x04, 0x39
        /*00f2*/ 	.short	(.L_47 - .L_46)


	//   ....[0]....
.L_46:
        /*00f4*/ 	.word	0x00000600
        /*00f8*/ 	.word	0x000000ff
        /*00fc*/ 	.word	0x00000000
        /*0100*/ 	.short	0x0100
        /*0102*/ 	.byte	0x04
	.zero		1


	//   ....[1]....
        /*0104*/ 	.word	0x00000610
        /*0108*/ 	.word	0x000000ff
        /*010c*/ 	.word	0x00000030
        /*0110*/ 	.short	0x0100
        /*0112*/ 	.byte	0x04
	.zero		1


	//   ....[2]....
        /*0114*/ 	.word	0x00000620
        /*0118*/ 	.word	0x000000ff
        /*011c*/ 	.word	0x00000008
        /*0120*/ 	.short	0x0100
        /*0122*/ 	.byte	0x04
	.zero		1


	//   ....[3]....
        /*0124*/ 	.word	0x00000630
        /*0128*/ 	.word	0x000000ff
        /*012c*/ 	.word	0x00000038
        /*0130*/ 	.short	0x0100
        /*0132*/ 	.byte	0x04
	.zero		1


	//   ....[4]....
        /*0134*/ 	.word	0x00000640
        /*0138*/ 	.word	0x000000ff
        /*013c*/ 	.word	0x00000010
        /*0140*/ 	.short	0x0100
        /*0142*/ 	.byte	0x04
	.zero		1


	//   ....[5]....
        /*0144*/ 	.word	0x00000650
        /*0148*/ 	.word	0x000000ff
        /*014c*/ 	.word	0x00000040
        /*0150*/ 	.short	0x0100
        /*0152*/ 	.byte	0x04
	.zero		1


	//   ....[6]....
        /*0154*/ 	.word	0x00000660
        /*0158*/ 	.word	0x000000ff
        /*015c*/ 	.word	0x00000018
        /*0160*/ 	.short	0x0100
        /*0162*/ 	.byte	0x04
	.zero		1


	//   ....[7]....
        /*0164*/ 	.word	0x00000670
        /*0168*/ 	.word	0x000000ff
        /*016c*/ 	.word	0x00000048
        /*0170*/ 	.short	0x0100
        /*0172*/ 	.byte	0x04
	.zero		1


	//   ....[8]....
        /*0174*/ 	.word	0x00000680
        /*0178*/ 	.word	0x000000ff
        /*017c*/ 	.word	0x00000020
        /*0180*/ 	.short	0x0100
        /*0182*/ 	.byte	0x04
	.zero		1


	//   ....[9]....
        /*0184*/ 	.word	0x00000690
        /*0188*/ 	.word	0x000000ff
        /*018c*/ 	.word	0x00000050
        /*0190*/ 	.short	0x0100
        /*0192*/ 	.byte	0x04
	.zero		1


	//   ....[10]....
        /*0194*/ 	.word	0x000006a0
        /*0198*/ 	.word	0x000000ff
        /*019c*/ 	.word	0x00000028
        /*01a0*/ 	.short	0x0100
        /*01a2*/ 	.byte	0x04
	.zero		1


	//   ....[11]....
        /*01a4*/ 	.word	0x000006b0
        /*01a8*/ 	.word	0x000000ff
        /*01ac*/ 	.word	0x00000058
        /*01b0*/ 	.short	0x0100
        /*01b2*/ 	.byte	0x04
	.zero		1


	//   ....[12]....
        /*01b4*/ 	.word	0x000007e0
        /*01b8*/ 	.word	0x000000ff
        /*01bc*/ 	.word	0x00000060
        /*01c0*/ 	.short	0x0100
        /*01c2*/ 	.byte	0x04
	.zero		1


	//   ....[13]....
        /*01c4*/ 	.word	0x000007f0
        /*01c8*/ 	.word	0x000000ff
        /*01cc*/ 	.word	0x00000078
        /*01d0*/ 	.short	0x0100
        /*01d2*/ 	.byte	0x04
	.zero		1


	//   ....[14]....
        /*01d4*/ 	.word	0x00000800
        /*01d8*/ 	.word	0x000000ff
        /*01dc*/ 	.word	0x00000068
        /*01e0*/ 	.short	0x0100
        /*01e2*/ 	.byte	0x04
	.zero		1


	//   ....[15]....
        /*01e4*/ 	.word	0x00000810
        /*01e8*/ 	.word	0x000000ff
        /*01ec*/ 	.word	0x00000080
        /*01f0*/ 	.short	0x0100
        /*01f2*/ 	.byte	0x04
	.zero		1


	//   ....[16]....
        /*01f4*/ 	.word	0x00000820
        /*01f8*/ 	.word	0x000000ff
        /*01fc*/ 	.word	0x00000070
        /*0200*/ 	.short	0x0100
        /*0202*/ 	.byte	0x04
	.zero		1


	//   ....[17]....
        /*0204*/ 	.word	0x00000830
        /*0208*/ 	.word	0x000000ff
        /*020c*/ 	.word	0x00000088
        /*0210*/ 	.short	0x0100
        /*0212*/ 	.byte	0x04
	.zero		1


	//   ....[18]....
        /*0214*/ 	.word	0x00000920
        /*0218*/ 	.word	0x000000ff
        /*021c*/ 	.word	0x00000090
        /*0220*/ 	.short	0x0100
        /*0222*/ 	.byte	0x06
	.zero		1


	//   ....[19]....
        /*0224*/ 	.word	0x00000930
        /*0228*/ 	.word	0x000000ff
        /*022c*/ 	.word	0x00000098
        /*0230*/ 	.short	0x0100
        /*0232*/ 	.byte	0x06
	.zero		1


	//   ....[20]....
        /*0234*/ 	.word	0x00000a70
        /*0238*/ 	.word	0x000000ff
        /*023c*/ 	.word	0x000000a0
        /*0240*/ 	.short	0x0100
        /*0242*/ 	.byte	0x06
	.zero		1


	//   ....[21]....
        /*0244*/ 	.word	0x00000a80
        /*0248*/ 	.word	0x000000ff
        /*024c*/ 	.word	0x000000b0
        /*0250*/ 	.short	0x0100
        /*0252*/ 	.byte	0x06
	.zero		1


	//   ....[22]....
        /*0254*/ 	.word	0x00000a90
        /*0258*/ 	.word	0x000000ff
        /*025c*/ 	.word	0x000000a8
        /*0260*/ 	.short	0x0100
        /*0262*/ 	.byte	0x06
	.zero		1


	//   ....[23]....
        /*0264*/ 	.word	0x00000aa0
        /*0268*/ 	.word	0x000000ff
        /*026c*/ 	.word	0x000000b8
        /*0270*/ 	.short	0x0100
        /*0272*/ 	.byte	0x06
	.zero		1


	//   ....[24]....
        /*0274*/ 	.word	0x00000bd0
        /*0278*/ 	.word	0x000000ff
        /*027c*/ 	.word	0x000000c0
        /*0280*/ 	.short	0x0100
        /*0282*/ 	.byte	0x04
	.zero		1


	//   ....[25]....
        /*0284*/ 	.word	0x00000be0
        /*0288*/ 	.word	0x000000ff
        /*028c*/ 	.word	0x000000e0
        /*0290*/ 	.short	0x0100
        /*0292*/ 	.byte	0x04
	.zero		1


	//   ....[26]....
        /*0294*/ 	.word	0x00000bf0
        /*0298*/ 	.word	0x000000ff
        /*029c*/ 	.word	0x000000c8
        /*02a0*/ 	.short	0x0100
        /*02a2*/ 	.byte	0x04
	.zero		1


	//   ....[27]....
        /*02a4*/ 	.word	0x00000c00
        /*02a8*/ 	.word	0x000000ff
        /*02ac*/ 	.word	0x000000e8
        /*02b0*/ 	.short	0x0100
        /*02b2*/ 	.byte	0x04
	.zero		1


	//   ....[28]....
        /*02b4*/ 	.word	0x00000c10
        /*02b8*/ 	.word	0x000000ff
        /*02bc*/ 	.word	0x000000d0
        /*02c0*/ 	.short	0x0100
        /*02c2*/ 	.byte	0x04
	.zero		1


	//   ....[29]....
        /*02c4*/ 	.word	0x00000c20
        /*02c8*/ 	.word	0x000000ff
        /*02cc*/ 	.word	0x000000f0
        /*02d0*/ 	.short	0x0100
        /*02d2*/ 	.byte	0x04
	.zero		1


	//   ....[30]....
        /*02d4*/ 	.word	0x00000c30
        /*02d8*/ 	.word	0x000000ff
        /*02dc*/ 	.word	0x000000d8
        /*02e0*/ 	.short	0x0100
        /*02e2*/ 	.byte	0x04
	.zero		1


	//   ....[31]....
        /*02e4*/ 	.word	0x00000c40
        /*02e8*/ 	.word	0x000000ff
        /*02ec*/ 	.word	0x000000f8
        /*02f0*/ 	.short	0x0100
        /*02f2*/ 	.byte	0x04
	.zero		1


	//   ....[32]....
        /*02f4*/ 	.word	0x00000d30
        /*02f8*/ 	.word	0x000000ff
        /*02fc*/ 	.word	0x00000100
        /*0300*/ 	.short	0x0100
        /*0302*/ 	.byte	0x04
	.zero		1


	//   ....[33]....
        /*0304*/ 	.word	0x00000d40
        /*0308*/ 	.word	0x000000ff
        /*030c*/ 	.word	0x00000110
        /*0310*/ 	.short	0x0100
        /*0312*/ 	.byte	0x04
	.zero		1


	//   ....[34]....
        /*0314*/ 	.word	0x00000d50
        /*0318*/ 	.word	0x000000ff
        /*031c*/ 	.word	0x00000108
        /*0320*/ 	.short	0x0100
        /*0322*/ 	.byte	0x04
	.zero		1


	//   ....[35]....
        /*0324*/ 	.word	0x00000d60
        /*0328*/ 	.word	0x000000ff
        /*032c*/ 	.word	0x00000118
        /*0330*/ 	.short	0x0100
        /*0332*/ 	.byte	0x04
	.zero		1


	//   ....[36]....
        /*0334*/ 	.word	0x00001890
        /*0338*/ 	.word	0x00000000
        /*033c*/ 	.word	0x00000110
        /*0340*/ 	.short	0x010a
        /*0342*/ 	.byte	0xff
	.zero		1


	//   ....[37]....
        /*0344*/ 	.word	0x000018c0
        /*0348*/ 	.word	0x00000000
        /*034c*/ 	.word	0x00000100
        /*0350*/ 	.short	0x0101
        /*0352*/ 	.byte	0xff
	.zero		1


	//   ....[38]....
        /*0354*/ 	.word	0x00001990
        /*0358*/ 	.word	0x000000ff
        /*035c*/ 	.word	0x00000030
        /*0360*/ 	.short	0x010a
        /*0362*/ 	.byte	0x04
	.zero		1


	//   ....[39]....
        /*0364*/ 	.word	0x00001a10
        /*0368*/ 	.word	0x000000ff
        /*036c*/ 	.word	0x00000030
        /*0370*/ 	.short	0x010a
        /*0372*/ 	.byte	0x21
	.zero		1


	//   ....[40]....
        /*0374*/ 	.word	0x00001ba0
        /*0378*/ 	.word	0x000000ff
        /*037c*/ 	.word	0x00000030
        /*0380*/ 	.short	0x010a
        /*0382*/ 	.byte	0x05
	.zero		1


	//   ....[41]....
        /*0384*/ 	.word	0x00001d90
        /*0388*/ 	.word	0x000000ff
        /*038c*/ 	.word	0x00000098
        /*0390*/ 	.short	0x0101
        /*0392*/ 	.byte	0x0d
	.zero		1


	//   ....[42]....
        /*0394*/ 	.word	0x00001db0
        /*0398*/ 	.word	0x000000ff
        /*039c*/ 	.word	0x00000030
        /*03a0*/ 	.short	0x010a
        /*03a2*/ 	.byte	0x04
	.zero		1


	//   ....[43]....
        /*03a4*/ 	.word	0x00001e30
        /*03a8*/ 	.word	0x000000ff
        /*03ac*/ 	.word	0x00000030
        /*03b0*/ 	.short	0x010a
        /*03b2*/ 	.byte	0x21
	.zero		1


	//   ....[44]....
        /*03b4*/ 	.word	0x00001fc0
        /*03b8*/ 	.word	0x000000ff
        /*03bc*/ 	.word	0x00000030
        /*03c0*/ 	.short	0x010a
        /*03c2*/ 	.byte	0x05
	.zero		1


	//   ....[45]....
        /*03c4*/ 	.word	0x000021c0
        /*03c8*/ 	.word	0x00000003
        /*03cc*/ 	.word	0x000000a0
        /*03d0*/ 	.short	0x010a
        /*03d2*/ 	.byte	0xff
	.zero		1


	//   ....[46]....
        /*03d4*/ 	.word	0x00002310
        /*03d8*/ 	.word	0x00000000
        /*03dc*/ 	.word	0x00000000
        /*03e0*/ 	.short	0x0101
        /*03e2*/ 	.byte	0xff
	.zero		1


	//   ....[47]....
        /*03e4*/ 	.word	0x000028d0
        /*03e8*/ 	.word	0x000000ff
        /*03ec*/ 	.word	0x00000000
        /*03f0*/ 	.short	0x010a
        /*03f2*/ 	.byte	0x04
	.zero		1


	//   ....[48]....
        /*03f4*/ 	.word	0x00002960
        /*03f8*/ 	.word	0x000000ff
        /*03fc*/ 	.word	0x00000000
        /*0400*/ 	.short	0x010a
        /*0402*/ 	.byte	0x05
	.zero		1


	//   ....[49]....
        /*0404*/ 	.word	0x000029f0
        /*0408*/ 	.word	0x000000ff
        /*040c*/ 	.word	0x00000000
        /*0410*/ 	.short	0x010a
        /*0412*/ 	.byte	0x05
	.zero		1


	//   ....[50]....
        /*0414*/ 	.word	0x00002a80
        /*0418*/ 	.word	0x000000ff
        /*041c*/ 	.word	0x00000000
        /*0420*/ 	.short	0x010a
        /*0422*/ 	.byte	0x05
	.zero		1


	//   ....[51]....
        /*0424*/ 	.word	0x00002b10
        /*0428*/ 	.word	0x000000ff
        /*042c*/ 	.word	0x00000000
        /*0430*/ 	.short	0x010a
        /*0432*/ 	.byte	0x05
	.zero		1


	//   ....[52]....
        /*0434*/ 	.word	0x00002bb0
        /*0438*/ 	.word	0x00000000
        /*043c*/ 	.word	0x00000000
        /*0440*/ 	.short	0x010a
        /*0442*/ 	.byte	0xff
	.zero		1


	//   ....[53]....
        /*0444*/ 	.word	0x00002cd0
        /*0448*/ 	.word	0x00000002
        /*044c*/ 	.word	0x00000100
        /*0450*/ 	.short	0x010a
        /*0452*/ 	.byte	0xff
	.zero		1


	//   ....[54]....
        /*0454*/ 	.word	0x00002d40
        /*0458*/ 	.word	0x00000002
        /*045c*/ 	.word	0x00000000
        /*0460*/ 	.short	0x0101
        /*0462*/ 	.byte	0xff
	.zero		1


	//   ....[55]....
        /*0464*/ 	.word	0x00002d60
        /*0468*/ 	.word	0x000000ff
        /*046c*/ 	.word	0x000000b0
        /*0470*/ 	.short	0x010a
        /*0472*/ 	.byte	0x04
	.zero		1


	//   ....[56]....
        /*0474*/ 	.word	0x00002e80
        /*0478*/ 	.word	0x00000002
        /*047c*/ 	.word	0x000000a0
        /*0480*/ 	.short	0x010a
        /*0482*/ 	.byte	0xff
	.zero		1


	//   ....[57]....
        /*0484*/ 	.word	0x00002f80
        /*0488*/ 	.word	0x00000002
        /*048c*/ 	.word	0x00000000
        /*0490*/ 	.short	0x0101
        /*0492*/ 	.byte	0xff
	.zero		1


	//   ....[58]....
        /*0494*/ 	.word	0x00003010
        /*0498*/ 	.word	0x000000ff
        /*049c*/ 	.word	0x000000b0
        /*04a0*/ 	.short	0x0106
        /*04a2*/ 	.byte	0x04
	.zero		1


	//   ....[59]....
        /*04a4*/ 	.word	0x00003030
        /*04a8*/ 	.word	0x000000ff
        /*04ac*/ 	.word	0x000000b0
        /*04b0*/ 	.short	0x010a
        /*04b2*/ 	.byte	0x04
	.zero		1


	//   ....[60]....
        /*04b4*/ 	.word	0x000030c0
        /*04b8*/ 	.word	0x000000ff
        /*04bc*/ 	.word	0x000000b0
        /*04c0*/ 	.short	0x0106
        /*04c2*/ 	.byte	0x07
	.zero		1


	//   ....[61]....
        /*04c4*/ 	.word	0x00003100
        /*04c8*/ 	.word	0x00000000
        /*04cc*/ 	.word	0x000000b0
        /*04d0*/ 	.short	0x010a
        /*04d2*/ 	.byte	0xff
	.zero		1


	//   ....[62]....
        /*04d4*/ 	.word	0x000036d0
        /*04d8*/ 	.word	0x00000000
        /*04dc*/ 	.word	0x000000a0
        /*04e0*/ 	.short	0x010a
        /*04e2*/ 	.byte	0xff
	.zero		1


	//   ....[63]....
        /*04e4*/ 	.word	0x000037d0
        /*04e8*/ 	.word	0x00000003
        /*04ec*/ 	.word	0x00000000
        /*04f0*/ 	.short	0x0101
        /*04f2*/ 	.byte	0xff
	.zero		1


	//   ....[64]....
        /*04f4*/ 	.word	0x000037e0
        /*04f8*/ 	.word	0x000000ff
        /*04fc*/ 	.word	0x00000000
        /*0500*/ 	.short	0x010a
        /*0502*/ 	.byte	0x04
	.zero		1


	//   ....[65]....
        /*0504*/ 	.word	0x00003860
        /*0508*/ 	.word	0x000000ff
        /*050c*/ 	.word	0x000000e0
        /*0510*/ 	.short	0x010a
        /*0512*/ 	.byte	0x2e
	.zero		1


	//   ....[66]....
        /*0514*/ 	.word	0x00003940
        /*0518*/ 	.word	0x000000ff
        /*051c*/ 	.word	0x00000000
        /*0520*/ 	.short	0x010a
        /*0522*/ 	.byte	0x07
	.zero		1


	//   ....[67]....
        /*0524*/ 	.word	0x00003a80
        /*0528*/ 	.word	0x000000ff
        /*052c*/ 	.word	0x00000000
        /*0530*/ 	.short	0x010a
        /*0532*/ 	.byte	0x04
	.zero		1


	//   ....[68]....
        /*0534*/ 	.word	0x00003e50
        /*0538*/ 	.word	0x000000ff
        /*053c*/ 	.word	0x00000000
        /*0540*/ 	.short	0x010a
        /*0542*/ 	.byte	0x04
	.zero		1


	//   ....[69]....
        /*0544*/ 	.word	0x00003ee0
        /*0548*/ 	.word	0x000000ff
        /*054c*/ 	.word	0x00000000
        /*0550*/ 	.short	0x010a
        /*0552*/ 	.byte	0x05
	.zero		1


	//   ....[70]....
        /*0554*/ 	.word	0x00003f70
        /*0558*/ 	.word	0x000000ff
        /*055c*/ 	.word	0x00000000
        /*0560*/ 	.short	0x010a
        /*0562*/ 	.byte	0x05
	.zero		1


	//   ....[71]....
        /*0564*/ 	.word	0x00004000
        /*0568*/ 	.word	0x000000ff
        /*056c*/ 	.word	0x00000000
        /*0570*/ 	.short	0x010a
        /*0572*/ 	.byte	0x04
	.zero		1


	//   ....[72]....
        /*0574*/ 	.word	0x000044e0
        /*0578*/ 	.word	0x00000008
        /*057c*/ 	.word	0x000000a0
        /*0580*/ 	.short	0x010a
        /*0582*/ 	.byte	0xff
	.zero		1


	//   ....[73]....
        /*0584*/ 	.word	0x00004650
        /*0588*/ 	.word	0x00000000
        /*058c*/ 	.word	0x00000000
        /*0590*/ 	.short	0x0101
        /*0592*/ 	.byte	0xff
	.zero		1


	//   ....[74]....
        /*0594*/ 	.word	0x00004b20
        /*0598*/ 	.word	0x000000ff
        /*059c*/ 	.word	0x00000098
        /*05a0*/ 	.short	0x010a
        /*05a2*/ 	.byte	0x18
	.zero		1


	//   ....[75]....
        /*05a4*/ 	.word	0x00004cf0
        /*05a8*/ 	.word	0x000000ff
        /*05ac*/ 	.word	0x00000078
        /*05b0*/ 	.short	0x010a
        /*05b2*/ 	.byte	0x04
	.zero		1


	//   ....[76]....
        /*05b4*/ 	.word	0x00004ed0
        /*05b8*/ 	.word	0x000000ff
        /*05bc*/ 	.word	0x00000060
        /*05c0*/ 	.short	0x010b
        /*05c2*/ 	.byte	0x04
	.zero		1


	//   ....[77]....
        /*05c4*/ 	.word	0x00004ee0
        /*05c8*/ 	.word	0x000000ff
        /*05cc*/ 	.word	0x00000000
        /*05d0*/ 	.short	0x0101
        /*05d2*/ 	.byte	0x07
	.zero		1


	//   ....[78]....
        /*05d4*/ 	.word	0x00004ef0
        /*05d8*/ 	.word	0x000000ff
        /*05dc*/ 	.word	0x00000078
        /*05e0*/ 	.short	0x010a
        /*05e2*/ 	.byte	0x05
	.zero		1


	//   ....[79]....
        /*05e4*/ 	.word	0x00005140
        /*05e8*/ 	.word	0x000000ff
        /*05ec*/ 	.word	0x00000060
        /*05f0*/ 	.short	0x010b
        /*05f2*/ 	.byte	0x05
	.zero		1


	//   ....[80]....
        /*05f4*/ 	.word	0x00005150
        /*05f8*/ 	.word	0x000000ff
        /*05fc*/ 	.word	0x00000000
        /*0600*/ 	.short	0x0101
        /*0602*/ 	.byte	0x04
	.zero		1


	//   ....[81]....
        /*0604*/ 	.word	0x000051a0
        /*0608*/ 	.word	0x000000ff
        /*060c*/ 	.word	0x00000000
        /*0610*/ 	.short	0x010a
        /*0612*/ 	.byte	0x04
	.zero		1


	//   ....[82]....
        /*0614*/ 	.word	0x00005230
        /*0618*/ 	.word	0x000000ff
        /*061c*/ 	.word	0x00000000
        /*0620*/ 	.short	0x010a
        /*0622*/ 	.byte	0x05
	.zero		1


	//   ....[83]....
        /*0624*/ 	.word	0x000052d0
        /*0628*/ 	.word	0x00000000
        /*062c*/ 	.word	0x00000000
        /*0630*/ 	.short	0x010a
        /*0632*/ 	.byte	0xff
	.zero		1


	//   ....[84]....
        /*0634*/ 	.word	0x00005640
        /*0638*/ 	.word	0x00000000
        /*063c*/ 	.word	0x000000a0
        /*0640*/ 	.short	0x010a
        /*0642*/ 	.byte	0xff
	.zero		1


	//   ....[85]....
        /*0644*/ 	.word	0x00005710
        /*0648*/ 	.word	0x00000000
        /*064c*/ 	.word	0x00000000
        /*0650*/ 	.short	0x0101
        /*0652*/ 	.byte	0xff
	.zero		1


	//   ....[86]....
        /*0654*/ 	.word	0x00006360
        /*0658*/ 	.word	0x00000002
        /*065c*/ 	.word	0x00000060
        /*0660*/ 	.short	0x010a
        /*0662*/ 	.byte	0xff
	.zero		1


	//   ....[87]....
        /*0664*/ 	.word	0x000063a0
        /*0668*/ 	.word	0x00000047
        /*066c*/ 	.word	0x000000c0
        /*0670*/ 	.short	0x010a
        /*0672*/ 	.byte	0xff
	.zero		1


	//   ....[88]....
        /*0674*/ 	.word	0x00006490
        /*0678*/ 	.word	0x00000002
        /*067c*/ 	.word	0x00000060
        /*0680*/ 	.short	0x010a
        /*0682*/ 	.byte	0xff
	.zero		1


	//   ....[89]....
        /*0684*/ 	.word	0x000066c0
        /*0688*/ 	.word	0x00000047
        /*068c*/ 	.word	0x000000c0
        /*0690*/ 	.short	0x010a
        /*0692*/ 	.byte	0xff
	.zero		1


	//   ....[90]....
        /*0694*/ 	.word	0x00006f60
        /*0698*/ 	.word	0x00000000
        /*069c*/ 	.word	0x00000000
        /*06a0*/ 	.short	0x0101
        /*06a2*/ 	.byte	0xff
	.zero		1


	//   ....[91]....
        /*06a4*/ 	.word	0x00006f70
        /*06a8*/ 	.word	0x00000002
        /*06ac*/ 	.word	0x00000060
        /*06b0*/ 	.short	0x010a
        /*06b2*/ 	.byte	0xff
	.zero		1


	//   ....[92]....
        /*06b4*/ 	.word	0x00007040
        /*06b8*/ 	.word	0x00000002
        /*06bc*/ 	.word	0x00000060
        /*06c0*/ 	.short	0x010a
        /*06c2*/ 	.byte	0xff
	.zero		1


	//   ....[93]....
        /*06c4*/ 	.word	0x00007640
        /*06c8*/ 	.word	0x000000ff
        /*06cc*/ 	.word	0x00000000
        /*06d0*/ 	.short	0x0101
        /*06d2*/ 	.byte	0x04
	.zero		1


	//   ....[94]....
        /*06d4*/ 	.word	0x00007a30
        /*06d8*/ 	.word	0x00000000
        /*06dc*/ 	.word	0x00000000
        /*06e0*/ 	.short	0x0101
        /*06e2*/ 	.byte	0xff
	.zero		1


	//   ....[95]....
        /*06e4*/ 	.word	0x00007ce0
        /*06e8*/ 	.word	0x000000ff
        /*06ec*/ 	.word	0x00000000
        /*06f0*/ 	.short	0x0101
        /*06f2*/ 	.byte	0x04
	.zero		1


	//   ....[96]....
        /*06f4*/ 	.word	0x00007d00
        /*06f8*/ 	.word	0x00000000
        /*06fc*/ 	.word	0x00000110
        /*0700*/ 	.short	0x010a
        /*0702*/ 	.byte	0xff
	.zero		1


	//   ....[97]....
        /*0704*/ 	.word	0x00007d60
        /*0708*/ 	.word	0x00000000
        /*070c*/ 	.word	0x00000030
        /*0710*/ 	.short	0x010a
        /*0712*/ 	.byte	0xff
	.zero		1


	//   ....[98]....
        /*0714*/ 	.word	0x00007dc0
        /*0718*/ 	.word	0x00000000
        /*071c*/ 	.word	0x00000030
        /*0720*/ 	.short	0x010a
        /*0722*/ 	.byte	0xff
	.zero		1


	//   ....[99]....
        /*0724*/ 	.word	0x00007e10
        /*0728*/ 	.word	0x00000003
        /*072c*/ 	.word	0x000000a0
        /*0730*/ 	.short	0x010a
        /*0732*/ 	.byte	0xff
	.zero		1


	//   ....[100]....
        /*0734*/ 	.word	0x00007e70
        /*0738*/ 	.word	0x00000000
        /*073c*/ 	.word	0x00000000
        /*0740*/ 	.short	0x010a
        /*0742*/ 	.byte	0xff
	.zero		1


	//   ....[101]....
        /*0744*/ 	.word	0x00007ed0
        /*0748*/ 	.word	0x00000000
        /*074c*/ 	.word	0x00000000
        /*0750*/ 	.short	0x010a
        /*0752*/ 	.byte	0xff
	.zero		1


	//   ....[102]....
        /*0754*/ 	.word	0x00007f30
        /*0758*/ 	.word	0x00000000
        /*075c*/ 	.word	0x00000000
        /*0760*/ 	.short	0x010a
        /*0762*/ 	.byte	0xff
	.zero		1


	//   ....[103]....
        /*0764*/ 	.word	0x00007f90
        /*0768*/ 	.word	0x00000000
        /*076c*/ 	.word	0x00000000
        /*0770*/ 	.short	0x010a
        /*0772*/ 	.byte	0xff
	.zero		1


	//   ....[104]....
        /*0774*/ 	.word	0x00007ff0
        /*0778*/ 	.word	0x00000000
        /*077c*/ 	.word	0x00000000
        /*0780*/ 	.short	0x010a
        /*0782*/ 	.byte	0xff
	.zero		1


	//   ....[105]....
        /*0784*/ 	.word	0x00008040
        /*0788*/ 	.word	0x00000002
        /*078c*/ 	.word	0x00000100
        /*0790*/ 	.short	0x010a
        /*0792*/ 	.byte	0xff
	.zero		1


	//   ....[106]....
        /*0794*/ 	.word	0x000080a0
        /*0798*/ 	.word	0x00000002
        /*079c*/ 	.word	0x000000b0
        /*07a0*/ 	.short	0x010a
        /*07a2*/ 	.byte	0xff
	.zero		1


	//   ....[107]....
        /*07a4*/ 	.word	0x000080f0
        /*07a8*/ 	.word	0x00000002
        /*07ac*/ 	.word	0x000000a0
        /*07b0*/ 	.short	0x010a
        /*07b2*/ 	.byte	0xff
	.zero		1


	//   ....[108]....
        /*07b4*/ 	.word	0x00008150
        /*07b8*/ 	.word	0x00000000
        /*07bc*/ 	.word	0x000000b0
        /*07c0*/ 	.short	0x010a
        /*07c2*/ 	.byte	0xff
	.zero		1


	//   ....[109]....
        /*07c4*/ 	.word	0x000081a0
        /*07c8*/ 	.word	0x00000000
        /*07cc*/ 	.word	0x000000a0
        /*07d0*/ 	.short	0x010a
        /*07d2*/ 	.byte	0xff
	.zero		1


	//   ....[110]....
        /*07d4*/ 	.word	0x00008200
        /*07d8*/ 	.word	0x00000002
        /*07dc*/ 	.word	0x000000e0
        /*07e0*/ 	.short	0x010a
        /*07e2*/ 	.byte	0xff
	.zero		1


	//   ....[111]....
        /*07e4*/ 	.word	0x00008260
        /*07e8*/ 	.word	0x00000000
        /*07ec*/ 	.word	0x00000000
        /*07f0*/ 	.short	0x010a
        /*07f2*/ 	.byte	0xff
	.zero		1


	//   ....[112]....
        /*07f4*/ 	.word	0x000082c0
        /*07f8*/ 	.word	0x00000000
        /*07fc*/ 	.word	0x00000000
        /*0800*/ 	.short	0x010a
        /*0802*/ 	.byte	0xff
	.zero		1


	//   ....[113]....
        /*0804*/ 	.word	0x00008320
        /*0808*/ 	.word	0x00000000
        /*080c*/ 	.word	0x00000000
        /*0810*/ 	.short	0x010a
        /*0812*/ 	.byte	0xff
	.zero		1


	//   ....[114]....
        /*0814*/ 	.word	0x00008380
        /*0818*/ 	.word	0x00000000
        /*081c*/ 	.word	0x00000000
        /*0820*/ 	.short	0x010a
        /*0822*/ 	.byte	0xff
	.zero		1


	//   ....[115]....
        /*0824*/ 	.word	0x000083e0
        /*0828*/ 	.word	0x00000000
        /*082c*/ 	.word	0x00000000
        /*0830*/ 	.short	0x010a
        /*0832*/ 	.byte	0xff
	.zero		1


	//   ....[116]....
        /*0834*/ 	.word	0x00008430
        /*0838*/ 	.word	0x00000008
        /*083c*/ 	.word	0x000000a0
        /*0840*/ 	.short	0x010a
        /*0842*/ 	.byte	0xff
	.zero		1


	//   ....[117]....
        /*0844*/ 	.word	0x00008490
        /*0848*/ 	.word	0x00000000
        /*084c*/ 	.word	0x00000098
        /*0850*/ 	.short	0x010a
        /*0852*/ 	.byte	0xff
	.zero		1


	//   ....[118]....
        /*0854*/ 	.word	0x000084f0
        /*0858*/ 	.word	0x00000000
        /*085c*/ 	.word	0x00000078
        /*0860*/ 	.short	0x010a
        /*0862*/ 	.byte	0xff
	.zero		1


	//   ....[119]....
        /*0864*/ 	.word	0x00008550
        /*0868*/ 	.word	0x00000002
        /*086c*/ 	.word	0x00000078
        /*0870*/ 	.short	0x010a
        /*0872*/ 	.byte	0xff
	.zero		1


	//   ....[120]....
        /*0874*/ 	.word	0x000085b0
        /*0878*/ 	.word	0x00000000
        /*087c*/ 	.word	0x00000000
        /*0880*/ 	.short	0x010a
        /*0882*/ 	.byte	0xff
	.zero		1


	//   ....[121]....
        /*0884*/ 	.word	0x00008610
        /*0888*/ 	.word	0x00000000
        /*088c*/ 	.word	0x00000000
        /*0890*/ 	.short	0x010a
        /*0892*/ 	.byte	0xff
	.zero		1


	//   ....[122]....
        /*0894*/ 	.word	0x00008660
        /*0898*/ 	.word	0x00000000
        /*089c*/ 	.word	0x000000a0
        /*08a0*/ 	.short	0x010a
        /*08a2*/ 	.byte	0xff
	.zero		1


	//   ....[123]....
        /*08a4*/ 	.word	0x000086b0
        /*08a8*/ 	.word	0x00000002
        /*08ac*/ 	.word	0x00000060
        /*08b0*/ 	.short	0x010a
        /*08b2*/ 	.byte	0xff
	.zero		1


	//   ....[124]....
        /*08b4*/ 	.word	0x00008700
        /*08b8*/ 	.word	0x00000047
        /*08bc*/ 	.word	0x000000c0
        /*08c0*/ 	.short	0x010a
        /*08c2*/ 	.byte	0xff
	.zero		1


	//   ....[125]....
        /*08c4*/ 	.word	0x00008750
        /*08c8*/ 	.word	0x00000002
        /*08cc*/ 	.word	0x00000060
        /*08d0*/ 	.short	0x010a
        /*08d2*/ 	.byte	0xff
	.zero		1


	//----- nvinfo : EIATTR_NUM_MBARRIERS
	.align		4
.L_47:
        /*08d4*/ 	.byte	0x03, 0x38
        /*08d6*/ 	.short	0x0024


	//----- nvinfo : EIATTR_EXIT_INSTR_OFFSETS
	.align		4
        /*08d8*/ 	.byte	0x04, 0x1c
        /*08da*/ 	.short	(.L_49 - .L_48)


	//   ....[0]....
.L_48:
        /*08dc*/ 	.word	0x00002be0


	//   ....[1]....
        /*08e0*/ 	.word	0x000030d0


	//   ....[2]....
        /*08e4*/ 	.word	0x00003130


	//   ....[3]....
        /*08e8*/ 	.word	0x00004260


	//   ....[4]....
        /*08ec*/ 	.word	0x00005300


	//   ....[5]....
        /*08f0*/ 	.word	0x00005340


	//   ....[6]....
        /*08f4*/ 	.word	0x00007bd0


	//   ....[7]....
        /*08f8*/ 	.word	0x00007c50


	//   ....[8]....
        /*08fc*/ 	.word	0x00007c80


	//   ....[9]....
        /*0900*/ 	.word	0x00007cf0


	//----- nvinfo : EIATTR_MAX_THREADS
	.align		4
.L_49:
        /*0904*/ 	.byte	0x04, 0x05
        /*0906*/ 	.short	(.L_51 - .L_50)
.L_50:
        /*0908*/ 	.word	0x00000100
        /*090c*/ 	.word	0x00000001
        /*0910*/ 	.word	0x00000001


	//----- nvinfo : EIATTR_CRS_STACK_SIZE
	.align		4
.L_51:
        /*0914*/ 	.byte	0x04, 0x1e
        /*0916*/ 	.short	(.L_53 - .L_52)
.L_52:
        /*0918*/ 	.word	0x00000000


	//----- nvinfo : EIATTR_CBANK_PARAM_SIZE
	.align		4
.L_53:
        /*091c*/ 	.byte	0x03, 0x19
        /*091e*/ 	.short	0x0800


	//----- nvinfo : EIATTR_PARAM_CBANK
	.align		4
        /*0920*/ 	.byte	0x04, 0x0a
        /*0922*/ 	.short	(.L_55 - .L_54)
	.align		4
.L_54:
        /*0924*/ 	.word	index@(.nv.constant0._ZN7cutlass13device_kernelINS_4gemm6kernel13GemmUniversalIN4cute5tupleIJiiiiEEENS1_10collective13CollectiveMmaINS1_35MainloopSm100TmaUmmaWarpSpecializedILi6ELi2ELi4ENS5_IJNS4_1CILi2EEENSA_ILi1EEESC_EEEEENS5_IJNSA_ILi64EEESF_SF_EEENS_10tfloat32_tENS5_IJlSC_lEEESH_SI_NS4_8TiledMMAINS4_8MMA_AtomIJNS4_17SM100_MMA_TF32_SSISH_SH_fLi64ELi64ELNS4_4UMMA5MajorE0ELSN_0ELNSM_7ScaleInE0ELSO_0EEEEEENS4_6LayoutINS5_IJSC_SC_SC_EEENS5_IJNSA_ILi0EEEST_ST_EEEEENS5_IJNS4_10UnderscoreESW_SW_EEEEENS4_13SM90_TMA_LOADENS4_14ComposedLayoutINS4_7SwizzleILi3ELi4ELi3EEENS4_18smem_ptr_flag_bitsILi32EEENSR_INS5_IJNSA_ILi8EEENSA_ILi32EEEEEENS5_IJS16_SC_EEEEEEEvNS4_8identityENS4_23SM90_TMA_LOAD_MULTICASTES1A_vS1B_EENS_8epilogue10collective18CollectiveEpilogueINS1E_23Sm100TmaWarpSpecializedILi3ELi2ELi16ELb1ELb0EEEJSG_NS5_IJNSR_ISF_SC_EENSR_IS16_SC_EEEEESH_SI_SH_SI_NS1E_6fusion15FusionCallbacksIS1I_NS1M_17LinearCombinationISH_fSH_fLNS_15FloatRoundStyleE2EEESG_S1L_JEEENS4_5SM1004TMEM4LOAD26SM100_TMEM_LOAD_16dp128b8xESZ_S1A_NS4_17SM75_U32x4_LDSM_NENS4_14SM90_TMA_STOREES1A_NS4_17SM90_U32x4_STSM_NENS4_39AutoVectorizingCopyWithAssumedAlignmentILi128EEEEEEvvEEEEvNT_6ParamsE)
        /*0928*/ 	.short	0x0380
        /*092a*/ 	.short	0x0800


	//----- nvinfo : EIATTR_SW_WAR
	.align		4
.L_55:
        /*092c*/ 	.byte	0x04, 0x36
        /*092e*/ 	.short	(.L_57 - .L_56)
.L_56:
        /*0930*/ 	.word	0x00000008
.L_57:


//--------------------- .nv.callgraph             --------------------------
	.section	.nv.callgraph,"",@"SHT_CUDA_CALLGRAPH"
	.align	4
	.sectionentsize	8
	.align		4
        /*0000*/ 	.word	0x00000000
	.align		4
        /*0004*/ 	.word	0xffffffff
	.align		4
        /*0008*/ 	.word	index@(_ZN7cutlass13device_kernelINS_4gemm6kernel13GemmUniversalIN4cute5tupleIJiiiiEEENS1_10collective13CollectiveMmaINS1_35MainloopSm100TmaUmmaWarpSpecializedILi6ELi2ELi4ENS5_IJNS4_1CILi2EEENSA_ILi1EEESC_EEEEENS5_IJNSA_ILi64EEESF_SF_EEENS_10tfloat32_tENS5_IJlSC_lEEESH_SI_NS4_8TiledMMAINS4_8MMA_AtomIJNS4_17SM100_MMA_TF32_SSISH_SH_fLi64ELi64ELNS4_4UMMA5MajorE0ELSN_0ELNSM_7ScaleInE0ELSO_0EEEEEENS4_6LayoutINS5_IJSC_SC_SC_EEENS5_IJNSA_ILi0EEEST_ST_EEEEENS5_IJNS4_10UnderscoreESW_SW_EEEEENS4_13SM90_TMA_LOADENS4_14ComposedLayoutINS4_7SwizzleILi3ELi4ELi3EEENS4_18smem_ptr_flag_bitsILi32EEENSR_INS5_IJNSA_ILi8EEENSA_ILi32EEEEEENS5_IJS16_SC_EEEEEEEvNS4_8identityENS4_23SM90_TMA_LOAD_MULTICASTES1A_vS1B_EENS_8epilogue10collective18CollectiveEpilogueINS1E_23Sm100TmaWarpSpecializedILi3ELi2ELi16ELb1ELb0EEEJSG_NS5_IJNSR_ISF_SC_EENSR_IS16_SC_EEEEESH_SI_SH_SI_NS1E_6fusion15FusionCallbacksIS1I_NS1M_17LinearCombinationISH_fSH_fLNS_15FloatRoundStyleE2EEESG_S1L_JEEENS4_5SM1004TMEM4LOAD26SM100_TMEM_LOAD_16dp128b8xESZ_S1A_NS4_17SM75_U32x4_LDSM_NENS4_14SM90_TMA_STOREES1A_NS4_17SM90_U32x4_STSM_NENS4_39AutoVectorizingCopyWithAssumedAlignmentILi128EEEEEEvvEEEEvNT_6ParamsE)
	.align		4
        /*000c*/ 	.word	index@(__assertfail)
	.align		4
        /*0010*/ 	.word	0x00000000
	.align		4
        /*0014*/ 	.word	0xfffffffe
	.align		4
        /*0018*/ 	.word	0x00000000
	.align		4
        /*001c*/ 	.word	0xfffffffd
	.align		4
        /*0020*/ 	.word	0x00000000
	.align		4
        /*0024*/ 	.word	0xfffffffc


//--------------------- .nv.constant4             --------------------------
	.section	.nv.constant4,"a",@progbits
	.align	8
	.align		8
.nv.constant4:
        /*0000*/ 	.dword	__assertfail
	.align		8
        /*0008*/ 	.dword	__unnamed_1
	.align		8
        /*0010*/ 	.dword	__unnamed_2
	.align		8
        /*0018*/ 	.dword	_ZN40_INTERNAL_d2189819_4_k_cu_7809e52e_107624cuda3std3__45__cpo5beginE
	.align		8
        /*0020*/ 	.dword	_ZN40_INTERNAL_d2189819_4_k_cu_7809e52e_107624cuda3std3__45__cpo3endE
	.align		8
        /*0028*/ 	.dword	_ZN40_INTERNAL_d2189819_4_k_cu_7809e52e_107624cuda3std3__45__cpo6cbeginE
	.align		8
        /*0030*/ 	.dword	_ZN40_INTERNAL_d2189819_4_k_cu_7809e52e_107624cuda3std3__45__cpo4cendE
	.align		8
        /*0038*/ 	.dword	_ZN40_INTERNAL_d2189819_4_k_cu_7809e52e_107624cuda3std3__442_GLOBAL__N__d2189819_4_k_cu_7809e52e_107626ignoreE
	.align		8
        /*0040*/ 	.dword	_ZN40_INTERNAL_d2189819_4_k_cu_7809e52e_107624cuda3std3__419piecewise_constructE
	.align		8
        /*0048*/ 	.dword	_ZN40_INTERNAL_d2189819_4_k_cu_7809e52e_107624cuda3std3__48in_placeE
	.align		8
        /*0050*/ 	.dword	_ZN40_INTERNAL_d2189819_4_k_cu_7809e52e_107624cuda3std6ranges3__45__cpo4swapE
	.align		8
        /*0058*/ 	.dword	_ZN40_INTERNAL_d2189819_4_k_cu_7809e52e_107624cuda3std6ranges3__45__cpo9iter_moveE
	.align		8
        /*0060*/ 	.dword	_ZN40_INTERNAL_d2189819_4_k_cu_7809e52e_107624cute7productE
	.align		8
        /*0068*/ 	.dword	_ZN40_INTERNAL_d2189819_4_k_cu_7809e52e_107624cute1_E
	.align		8
        /*0070*/ 	.dword	$str$25
	.align		8
        /*0078*/ 	.dword	$str$26
	.align		8
        /*0080*/ 	.dword	$str$27
	.align		8
        /*0088*/ 	.dword	$str$28


//--------------------- .text._ZN7cutlass13device_kernelINS_4gemm6kernel13GemmUniversalIN4cute5tupleIJiiiiEEENS1_10collective13CollectiveMmaINS1_35MainloopSm100TmaUmmaWarpSpecializedILi6ELi2ELi4ENS5_IJNS4_1CILi2EEENSA_ILi1EEESC_EEEEENS5_IJNSA_ILi64EEESF_SF_EEENS_10tfloat32_tENS5_IJlSC_lEEESH_SI_NS4_8TiledMMAINS4_8MMA_AtomIJNS4_17SM100_MMA_TF32_SSISH_SH_fLi64ELi64ELNS4_4UMMA5MajorE0ELSN_0ELNSM_7ScaleInE0ELSO_0EEEEEENS4_6LayoutINS5_IJSC_SC_SC_EEENS5_IJNSA_ILi0EEEST_ST_EEEEENS5_IJNS4_10UnderscoreESW_SW_EEEEENS4_13SM90_TMA_LOADENS4_14ComposedLayoutINS4_7SwizzleILi3ELi4ELi3EEENS4_18smem_ptr_flag_bitsILi32EEENSR_INS5_IJNSA_ILi8EEENSA_ILi32EEEEEENS5_IJS16_SC_EEEEEEEvNS4_8identityENS4_23SM90_TMA_LOAD_MULTICASTES1A_vS1B_EENS_8epilogue10collective18CollectiveEpilogueINS1E_23Sm100TmaWarpSpecializedILi3ELi2ELi16ELb1ELb0EEEJSG_NS5_IJNSR_ISF_SC_EENSR_IS16_SC_EEEEESH_SI_SH_SI_NS1E_6fusion15FusionCallbacksIS1I_NS1M_17LinearCombinationISH_fSH_fLNS_15FloatRoundStyleE2EEESG_S1L_JEEENS4_5SM1004TMEM4LOAD26SM100_TMEM_LOAD_16dp128b8xESZ_S1A_NS4_17SM75_U32x4_LDSM_NENS4_14SM90_TMA_STOREES1A_NS4_17SM90_U32x4_STSM_NENS4_39AutoVectorizingCopyWithAssumedAlignmentILi128EEEEEEvvEEEEvNT_6ParamsE --------------------------
	.section	.text._ZN7cutlass13device_kernelINS_4gemm6kernel13GemmUniversalIN4cute5tupleIJiiiiEEENS1_10collective13CollectiveMmaINS1_35MainloopSm100TmaUmmaWarpSpecializedILi6ELi2ELi4ENS5_IJNS4_1CILi2EEENSA_ILi1EEESC_EEEEENS5_IJNSA_ILi64EEESF_SF_EEENS_10tfloat32_tENS5_IJlSC_lEEESH_SI_NS4_8TiledMMAINS4_8MMA_AtomIJNS4_17SM100_MMA_TF32_SSISH_SH_fLi64ELi64ELNS4_4UMMA5MajorE0ELSN_0ELNSM_7ScaleInE0ELSO_0EEEEEENS4_6LayoutINS5_IJSC_SC_SC_EEENS5_IJNSA_ILi0EEEST_ST_EEEEENS5_IJNS4_10UnderscoreESW_SW_EEEEENS4_13SM90_TMA_LOADENS4_14ComposedLayoutINS4_7SwizzleILi3ELi4ELi3EEENS4_18smem_ptr_flag_bitsILi32EEENSR_INS5_IJNSA_ILi8EEENSA_ILi32EEEEEENS5_IJS16_SC_EEEEEEEvNS4_8identityENS4_23SM90_TMA_LOAD_MULTICASTES1A_vS1B_EENS_8epilogue10collective18CollectiveEpilogueINS1E_23Sm100TmaWarpSpecializedILi3ELi2ELi16ELb1ELb0EEEJSG_NS5_IJNSR_ISF_SC_EENSR_IS16_SC_EEEEESH_SI_SH_SI_NS1E_6fusion15FusionCallbacksIS1I_NS1M_17LinearCombinationISH_fSH_fLNS_15FloatRoundStyleE2EEESG_S1L_JEEENS4_5SM1004TMEM4LOAD26SM100_TMEM_LOAD_16dp128b8xESZ_S1A_NS4_17SM75_U32x4_LDSM_NENS4_14SM90_TMA_STOREES1A_NS4_17SM90_U32x4_STSM_NENS4_39AutoVectorizingCopyWithAssumedAlignmentILi128EEEEEEvvEEEEvNT_6ParamsE,"ax",@progbits
	.align	128
.text._ZN7cutlass13device_kernelINS_4gemm6kernel13GemmUniversalIN4cute5tupleIJiiiiEEENS1_10collective13CollectiveMmaINS1_35MainloopSm100TmaUmmaWarpSpecializedILi6ELi2ELi4ENS5_IJNS4_1CILi2EEENSA_ILi1EEESC_EEEEENS5_IJNSA_ILi64EEESF_SF_EEENS_10tfloat32_tENS5_IJlSC_lEEESH_SI_NS4_8TiledMMAINS4_8MMA_AtomIJNS4_17SM100_MMA_TF32_SSISH_SH_fLi64ELi64ELNS4_4UMMA5MajorE0ELSN_0ELNSM_7ScaleInE0ELSO_0EEEEEENS4_6LayoutINS5_IJSC_SC_SC_EEENS5_IJNSA_ILi0EEEST_ST_EEEEENS5_IJNS4_10UnderscoreESW_SW_EEEEENS4_13SM90_TMA_LOADENS4_14ComposedLayoutINS4_7SwizzleILi3ELi4ELi3EEENS4_18smem_ptr_flag_bitsILi32EEENSR_INS5_IJNSA_ILi8EEENSA_ILi32EEEEEENS5_IJS16_SC_EEEEEEEvNS4_8identityENS4_23SM90_TMA_LOAD_MULTICASTES1A_vS1B_EENS_8epilogue10collective18CollectiveEpilogueINS1E_23Sm100TmaWarpSpecializedILi3ELi2ELi16ELb1ELb0EEEJSG_NS5_IJNSR_ISF_SC_EENSR_IS16_SC_EEEEESH_SI_SH_SI_NS1E_6fusion15FusionCallbacksIS1I_NS1M_17LinearCombinationISH_fSH_fLNS_15FloatRoundStyleE2EEESG_S1L_JEEENS4_5SM1004TMEM4LOAD26SM100_TMEM_LOAD_16dp128b8xESZ_S1A_NS4_17SM75_U32x4_LDSM_NENS4_14SM90_TMA_STOREES1A_NS4_17SM90_U32x4_STSM_NENS4_39AutoVectorizingCopyWithAssumedAlignmentILi128EEEEEEvvEEEEvNT_6ParamsE:
        .type           _ZN7cutlass13device_kernelINS_4gemm6kernel13GemmUniversalIN4cute5tupleIJiiiiEEENS1_10collective13CollectiveMmaINS1_35MainloopSm100TmaUmmaWarpSpecializedILi6ELi2ELi4ENS5_IJNS4_1CILi2EEENSA_ILi1EEESC_EEEEENS5_IJNSA_ILi64EEESF_SF_EEENS_10tfloat32_tENS5_IJlSC_lEEESH_SI_NS4_8TiledMMAINS4_8MMA_AtomIJNS4_17SM100_MMA_TF32_SSISH_SH_fLi64ELi64ELNS4_4UMMA5MajorE0ELSN_0ELNSM_7ScaleInE0ELSO_0EEEEEENS4_6LayoutINS5_IJSC_SC_SC_EEENS5_IJNSA_ILi0EEEST_ST_EEEEENS5_IJNS4_10UnderscoreESW_SW_EEEEENS4_13SM90_TMA_LOADENS4_14ComposedLayoutINS4_7SwizzleILi3ELi4ELi3EEENS4_18smem_ptr_flag_bitsILi32EEENSR_INS5_IJNSA_ILi8EEENSA_ILi32EEEEEENS5_IJS16_SC_EEEEEEEvNS4_8identityENS4_23SM90_TMA_LOAD_MULTICASTES1A_vS1B_EENS_8epilogue10collective18CollectiveEpilogueINS1E_23Sm100TmaWarpSpecializedILi3ELi2ELi16ELb1ELb0EEEJSG_NS5_IJNSR_ISF_SC_EENSR_IS16_SC_EEEEESH_SI_SH_SI_NS1E_6fusion15FusionCallbacksIS1I_NS1M_17LinearCombinationISH_fSH_fLNS_15FloatRoundStyleE2EEESG_S1L_JEEENS4_5SM1004TMEM4LOAD26SM100_TMEM_LOAD_16dp128b8xESZ_S1A_NS4_17SM75_U32x4_LDSM_NENS4_14SM90_TMA_STOREES1A_NS4_17SM90_U32x4_STSM_NENS4_39AutoVectorizingCopyWithAssumedAlignmentILi128EEEEEEvvEEEEvNT_6ParamsE,@function
        .size           _ZN7cutlass13device_kernelINS_4gemm6kernel13GemmUniversalIN4cute5tupleIJiiiiEEENS1_10collective13CollectiveMmaINS1_35MainloopSm100TmaUmmaWarpSpecializedILi6ELi2ELi4ENS5_IJNS4_1CILi2EEENSA_ILi1EEESC_EEEEENS5_IJNSA_ILi64EEESF_SF_EEENS_10tfloat32_tENS5_IJlSC_lEEESH_SI_NS4_8TiledMMAINS4_8MMA_AtomIJNS4_17SM100_MMA_TF32_SSISH_SH_fLi64ELi64ELNS4_4UMMA5MajorE0ELSN_0ELNSM_7ScaleInE0ELSO_0EEEEEENS4_6LayoutINS5_IJSC_SC_SC_EEENS5_IJNSA_ILi0EEEST_ST_EEEEENS5_IJNS4_10UnderscoreESW_SW_EEEEENS4_13SM90_TMA_LOADENS4_14ComposedLayoutINS4_7SwizzleILi3ELi4ELi3EEENS4_18smem_ptr_flag_bitsILi32EEENSR_INS5_IJNSA_ILi8EEENSA_ILi32EEEEEENS5_IJS16_SC_EEEEEEEvNS4_8identityENS4_23SM90_TMA_LOAD_MULTICASTES1A_vS1B_EENS_8epilogue10collective18CollectiveEpilogueINS1E_23Sm100TmaWarpSpecializedILi3ELi2ELi16ELb1ELb0EEEJSG_NS5_IJNSR_ISF_SC_EENSR_IS16_SC_EEEEESH_SI_SH_SI_NS1E_6fusion15FusionCallbacksIS1I_NS1M_17LinearCombinationISH_fSH_fLNS_15FloatRoundStyleE2EEESG_S1L_JEEENS4_5SM1004TMEM4LOAD26SM100_TMEM_LOAD_16dp128b8xESZ_S1A_NS4_17SM75_U32x4_LDSM_NENS4_14SM90_TMA_STOREES1A_NS4_17SM90_U32x4_STSM_NENS4_39AutoVectorizingCopyWithAssumedAlignmentILi128EEEEEEvvEEEEvNT_6ParamsE,(.L_x_167 - _ZN7cutlass13device_kernelINS_4gemm6kernel13GemmUniversalIN4cute5tupleIJiiiiEEENS1_10collective13CollectiveMmaINS1_35MainloopSm100TmaUmmaWarpSpecializedILi6ELi2ELi4ENS5_IJNS4_1CILi2EEENSA_ILi1EEESC_EEEEENS5_IJNSA_ILi64EEESF_SF_EEENS_10tfloat32_tENS5_IJlSC_lEEESH_SI_NS4_8TiledMMAINS4_8MMA_AtomIJNS4_17SM100_MMA_TF32_SSISH_SH_fLi64ELi64ELNS4_4UMMA5MajorE0ELSN_0ELNSM_7ScaleInE0ELSO_0EEEEEENS4_6LayoutINS5_IJSC_SC_SC_EEENS5_IJNSA_ILi0EEEST_ST_EEEEENS5_IJNS4_10UnderscoreESW_SW_EEEEENS4_13SM90_TMA_LOADENS4_14ComposedLayoutINS4_7SwizzleILi3ELi4ELi3EEENS4_18smem_ptr_flag_bitsILi32EEENSR_INS5_IJNSA_ILi8EEENSA_ILi32EEEEEENS5_IJS16_SC_EEEEEEEvNS4_8identityENS4_23SM90_TMA_LOAD_MULTICASTES1A_vS1B_EENS_8epilogue10collective18CollectiveEpilogueINS1E_23Sm100TmaWarpSpecializedILi3ELi2ELi16ELb1ELb0EEEJSG_NS5_IJNSR_ISF_SC_EENSR_IS16_SC_EEEEESH_SI_SH_SI_NS1E_6fusion15FusionCallbacksIS1I_NS1M_17LinearCombinationISH_fSH_fLNS_15FloatRoundStyleE2EEESG_S1L_JEEENS4_5SM1004TMEM4LOAD26SM100_TMEM_LOAD_16dp128b8xESZ_S1A_NS4_17SM75_U32x4_LDSM_NENS4_14SM90_TMA_STOREES1A_NS4_17SM90_U32x4_STSM_NENS4_39AutoVectorizingCopyWithAssumedAlignmentILi128EEEEEEvvEEEEvNT_6ParamsE)
        .other          _ZN7cutlass13device_kernelINS_4gemm6kernel13GemmUniversalIN4cute5tupleIJiiiiEEENS1_10collective13CollectiveMmaINS1_35MainloopSm100TmaUmmaWarpSpecializedILi6ELi2ELi4ENS5_IJNS4_1CILi2EEENSA_ILi1EEESC_EEEEENS5_IJNSA_ILi64EEESF_SF_EEENS_10tfloat32_tENS5_IJlSC_lEEESH_SI_NS4_8TiledMMAINS4_8MMA_AtomIJNS4_17SM100_MMA_TF32_SSISH_SH_fLi64ELi64ELNS4_4UMMA5MajorE0ELSN_0ELNSM_7ScaleInE0ELSO_0EEEEEENS4_6LayoutINS5_IJSC_SC_SC_EEENS5_IJNSA_ILi0EEEST_ST_EEEEENS5_IJNS4_10UnderscoreESW_SW_EEEEENS4_13SM90_TMA_LOADENS4_14ComposedLayoutINS4_7SwizzleILi3ELi4ELi3EEENS4_18smem_ptr_flag_bitsILi32EEENSR_INS5_IJNSA_ILi8EEENSA_ILi32EEEEEENS5_IJS16_SC_EEEEEEEvNS4_8identityENS4_23SM90_TMA_LOAD_MULTICASTES1A_vS1B_EENS_8epilogue10collective18CollectiveEpilogueINS1E_23Sm100TmaWarpSpecializedILi3ELi2ELi16ELb1ELb0EEEJSG_NS5_IJNSR_ISF_SC_EENSR_IS16_SC_EEEEESH_SI_SH_SI_NS1E_6fusion15FusionCallbacksIS1I_NS1M_17LinearCombinationISH_fSH_fLNS_15FloatRoundStyleE2EEESG_S1L_JEEENS4_5SM1004TMEM4LOAD26SM100_TMEM_LOAD_16dp128b8xESZ_S1A_NS4_17SM75_U32x4_LDSM_NENS4_14SM90_TMA_STOREES1A_NS4_17SM90_U32x4_STSM_NENS4_39AutoVectorizingCopyWithAssumedAlignmentILi128EEEEEEvvEEEEvNT_6ParamsE,@"STO_CUDA_ENTRY STV_DEFAULT"
_ZN7cutlass13device_kernelINS_4gemm6kernel13GemmUniversalIN4cute5tupleIJiiiiEEENS1_10collective13CollectiveMmaINS1_35MainloopSm100TmaUmmaWarpSpecializedILi6ELi2ELi4ENS5_IJNS4_1CILi2EEENSA_ILi1EEESC_EEEEENS5_IJNSA_ILi64EEESF_SF_EEENS_10tfloat32_tENS5_IJlSC_lEEESH_SI_NS4_8TiledMMAINS4_8MMA_AtomIJNS4_17SM100_MMA_TF32_SSISH_SH_fLi64ELi64ELNS4_4UMMA5MajorE0ELSN_0ELNSM_7ScaleInE0ELSO_0EEEEEENS4_6LayoutINS5_IJSC_SC_SC_EEENS5_IJNSA_ILi0EEEST_ST_EEEEENS5_IJNS4_10UnderscoreESW_SW_EEEEENS4_13SM90_TMA_LOADENS4_14ComposedLayoutINS4_7SwizzleILi3ELi4ELi3EEENS4_18smem_ptr_flag_bitsILi32EEENSR_INS5_IJNSA_ILi8EEENSA_ILi32EEEEEENS5_IJS16_SC_EEEEEEEvNS4_8identityENS4_23SM90_TMA_LOAD_MULTICASTES1A_vS1B_EENS_8epilogue10collective18CollectiveEpilogueINS1E_23Sm100TmaWarpSpecializedILi3ELi2ELi16ELb1ELb0EEEJSG_NS5_IJNSR_ISF_SC_EENSR_IS16_SC_EEEEESH_SI_SH_SI_NS1E_6fusion15FusionCallbacksIS1I_NS1M_17LinearCombinationISH_fSH_fLNS_15FloatRoundStyleE2EEESG_S1L_JEEENS4_5SM1004TMEM4LOAD26SM100_TMEM_LOAD_16dp128b8xESZ_S1A_NS4_17SM75_U32x4_LDSM_NENS4_14SM90_TMA_STOREES1A_NS4_17SM90_U32x4_STSM_NENS4_39AutoVectorizingCopyWithAssumedAlignmentILi128EEEEEEvvEEEEvNT_6ParamsE:
[----:B------:R-:W1:Y:S01]  /*0000*/  LDC R1, c[0x0][0x37c] ;  /* 0x0000df00ff017b82 */ /* 0x000e620000000800 */
[----:B------:R-:W2:Y:S01]  /*0010*/  S2R R64, SR_TID.X ;  /* 0x0000000000407919 */ /* 0x000ea20000002100 */
[----:B------:R-:W3:Y:S01]  /*0020*/  LDCU.64 UR8, c[0x0][0x890] ;  /* 0x00011200ff0877ac */ /* 0x000ee20008000a00 */
[----:B------:R-:W-:Y:S02]  /*0030*/  PRMT R53, RZ, 0x7610, R53 ;  /* 0x00007610ff357816 */ /* 0x000fe40000000035 */
[----:B------:R-:W-:Y:S01]  /*0040*/  ELECT P3, URZ, PT ;  /* 0x0000000000ff782f */ /* 0x000fe20003860000 */
[----:B---3--:R-:W-:-:S04]  /*0050*/  UISETP.NE.U32.AND UP0, UPT, UR8, URZ, UPT ;  /* 0x000000ff0800728c */ /* 0x008fc8000bf05070 */
[----:B------:R-:W-:Y:S01]  /*0060*/  UISETP.NE.AND.EX UP0, UPT, UR9, URZ, UPT, UP0 ;  /* 0x000000ff0900728c */ /* 0x000fe2000bf05300 */
[----:B--2---:R-:W-:-:S05]  /*0070*/  SHF.R.U32.HI R54, RZ, 0x5, R64 ;  /* 0x00000005ff367819 */ /* 0x004fca0000011640 */
[----:B------:R-:W2:Y:S02]  /*0080*/  SHFL.IDX PT, R0, R54, RZ, 0x1f ;  /* 0x00001fff36007589 */ /* 0x000ea400000e0000 */
[----:B--2---:R-:W-:Y:S01]  /*0090*/  R2UR UR18, R0 ;  /* 0x00000000001272ca */ /* 0x004fe200000e0000 */
[----:B-1----:R-:W-:-:S14]  /*00a0*/  BRA.U UP0, `(.L_x_0) ;  /* 0x0000000100307547 */ /* 0x002fdc000b800000 */
[----:B------:R-:W1:Y:S02]  /*00b0*/  LDCU.64 UR4, c[0x0][0x888] ;  /* 0x00011100ff0477ac */ /* 0x000e640008000a00 */
[----:B-1----:R-:W-:-:S04]  /*00c0*/  UISETP.NE.U32.AND UP0, UPT, UR4, URZ, UPT ;  /* 0x000000ff0400728c */ /* 0x002fc8000bf05070 */
[----:B------:R-:W-:-:S09]  /*00d0*/  UISETP.NE.AND.EX UP0, UPT, UR5, URZ, UPT, UP0 ;  /* 0x000000ff0500728c */ /* 0x000fd2000bf05300 */
[----:B------:R-:W-:Y:S05]  /*00e0*/  BRA.U !UP0, `(.L_x_1) ;  /* 0x0000000108147547 */ /* 0x000fea000b800000 */
[----:B------:R-:W1:Y:S01]  /*00f0*/  LDC.64 R26, c[0x0][0x888] ;  /* 0x00022200ff1a7b82 */ /* 0x000e620000000a00 */
[----:B------:R-:W1:Y:S02]  /*0100*/  LDCU.64 UR4, c[0x0][0x358] ;  /* 0x00006b00ff0477ac */ /* 0x000e640008000a00 */
[----:B-1----:R1:W5:Y:S01]  /*0110*/  LDG.E R26, desc[UR4][R26.64] ;  /* 0x000000041a1a7981 */ /* 0x002362000c1e1900 */
[----:B------:R-:W-:Y:S01]  /*0120*/  HFMA2 R53, -RZ, RZ, 0, 5.9604644775390625e-08 ;  /* 0x00000001ff357431 */ /* 0x000fe200000001ff */
[----:B------:R-:W-:Y:S05]  /*0130*/  BRA `(.L_x_0) ;  /* 0x00000000000c7947 */ /* 0x000fea0003800000 */
.L_x_1:
[----:B------:R-:W1:Y:S01]  /*0140*/  LDCU UR4, c[0x0][0x880] ;  /* 0x00011000ff0477ac */ /* 0x000e620008000800 */
[----:B------:R-:W-:Y:S01]  /*0150*/  HFMA2 R53, -RZ, RZ, 0, 5.9604644775390625e-08 ;  /* 0x00000001ff357431 */ /* 0x000fe200000001ff */
[----:B-1----:R-:W-:-:S07]  /*0160*/  MOV R26, UR4 ;  /* 0x00000004001a7c02 */ /* 0x002fce0008000f00 */
.L_x_0:
[----:B------:R-:W2:Y:S02]  /*0170*/  LDCU.64 UR4, c[0x0][0x8b0] ;  /* 0x00011600ff0477ac */ /* 0x000ea40008000a00 */
[----:B--2---:R-:W-:-:S04]  /*0180*/  UISETP.NE.U32.AND UP0, UPT, UR4, URZ, UPT ;  /* 0x000000ff0400728c */ /* 0x004fc8000bf05070 */
[----:B------:R-:W-:-:S09]  /*0190*/  UISETP.NE.AND.EX UP0, UPT, UR5, URZ, UPT, UP0 ;  /* 0x000000ff0500728c */ /* 0x000fd2000bf05300 */
[----:B------:R-:W-:Y:S05]  /*01a0*/  BRA.U UP0, `(.L_x_2) ;  /* 0x0000000100287547 */ /* 0x000fea000b800000 */
[----:B------:R-:W2:Y:S02]  /*01b0*/  LDCU.64 UR4, c[0x0][0x8a8] ;  /* 0x00011500ff0477ac */ /* 0x000ea40008000a00 */
[----:B--2---:R-:W-:-:S04]  /*01c0*/  UISETP.NE.U32.AND UP0, UPT, UR4, URZ, UPT ;  /* 0x000000ff0400728c */ /* 0x004fc8000bf05070 */
[----:B------:R-:W-:-:S09]  /*01d0*/  UISETP.NE.AND.EX UP0, UPT, UR5, URZ, UPT, UP0 ;  /* 0x000000ff0500728c */ /* 0x000fd2000bf05300 */
[----:B------:R-:W-:Y:S05]  /*01e0*/  BRA.U !UP0, `(.L_x_3) ;  /* 0x0000000108107547 */ /* 0x000fea000b800000 */
[----:B------:R-:W2:Y:S01]  /*01f0*/  LDC.64 R24, c[0x0][0x8a8] ;  /* 0x00022a00ff187b82 */ /* 0x000ea20000000a00 */
[----:B------:R-:W2:Y:S02]  /*0200*/  LDCU.64 UR4, c[0x0][0x358] ;  /* 0x00006b00ff0477ac */ /* 0x000ea40008000a00 */
[----:B--2---:R2:W5:Y:S01]  /*0210*/  LDG.E R24, desc[UR4][R24.64] ;  /* 0x0000000418187981 */ /* 0x004562000c1e1900 */
[----:B------:R-:W-:Y:S05]  /*0220*/  BRA `(.L_x_2) ;  /* 0x0000000000087947 */ /* 0x000fea0003800000 */
.L_x_3:
[----:B------:R-:W2:Y:S02]  /*0230*/  LDCU UR4, c[0x0][0x8a0] ;  /* 0x00011400ff0477ac */ /* 0x000ea40008000800 */
[----:B--2---:R-:W-:Y:S02]  /*0240*/  MOV R24, UR4 ;  /* 0x0000000400187c02 */ /* 0x004fe40008000f00 */
.L_x_2:
[----:B------:R-:W-:Y:S01]  /*0250*/  IMAD.U32 R0, RZ, RZ, UR18 ;  /* 0x00000012ff007e24 */ /* 0x000fe2000f8e00ff */
[----:B------:R-:W-:Y:S04]  /*0260*/  BSSY.RECONVERGENT B0, `(.L_x_4) ;  /* 0x000000c000007945 */ /* 0x000fe80003800200 */
[C---:B------:R-:W-:Y:S02]  /*0270*/  ISETP.NE.OR P1, PT, R0.reuse, 0x1, !P3 ;  /* 0x000000010000780c */ /* 0x040fe40005f25670 */
[----:B------:R-:W-:-:S11]  /*0280*/  ISETP.NE.OR P0, PT, R0, 0x3, !P3 ;  /* 0x000000030000780c */ /* 0x000fd60005f05670 */
[----:B------:R-:W-:Y:S05]  /*0290*/  @P1 BRA `(.L_x_5) ;  /* 0x0000000000201947 */ /* 0x000fea0003800000 */
[----:B------:R-:W3:Y:S02]  /*02a0*/  LDCU.64 UR4, c[0x0][0x348] ;  /* 0x00006900ff0477ac */ /* 0x000ee40008000a00 */
[----:B---3--:R-:W-:Y:S02]  /*02b0*/  UIADD3 UR6, UP1, UPT, UR4, 0x80, URZ ;  /* 0x0000008004067890 */ /* 0x008fe4000ff3e0ff */
[----:B------:R-:W-:Y:S02]  /*02c0*/  UIADD3 UR4, UP0, UPT, UR4, 0x180, URZ ;  /* 0x0000018004047890 */ /* 0x000fe4000ff1e0ff */
[----:B------:R-:W-:Y:S02]  /*02d0*/  UIADD3.X UR7, UPT, UPT, URZ, UR5, URZ, UP1, !UPT ;  /* 0x00000005ff077290 */ /* 0x000fe40008ffe4ff */
[----:B------:R-:W-:-:S07]  /*02e0*/  UIADD3.X UR5, UPT, UPT, URZ, UR5, URZ, UP0, !UPT ;  /* 0x00000005ff057290 */ /* 0x000fce00087fe4ff */
[----:B------:R3:W-:Y:S02]  /*02f0*/  UTMACCTL.PF [UR6] ;  /* 0x00000000060079b9 */ /* 0x0007e40008040000 */
[----:B------:R3:W-:Y:S02]  /*0300*/  UTMACCTL.PF [UR4] ;  /* 0x00000000040079b9 */ /* 0x0007e40008040000 */
[----:B---3--:R-:W-:Y:S01]  /*0310*/  NOP ;  /* 0x0000000000007918 */ /* 0x008fe20000000000 */
.L_x_5:
[----:B------:R-:W-:Y:S05]  /*0320*/  BSYNC.RECONVERGENT B0 ;  /* 0x0000000000007941 */ /* 0x000fea0003800200 */
.L_x_4:
[----:B------:R-:W-:Y:S04]  /*0330*/  BSSY.RECONVERGENT B0, `(.L_x_6) ;  /* 0x000000a000007945 */ /* 0x000fe80003800200 */
        /* <DEDUP_REMOVED lines=9> */
.L_x_7:
[----:B------:R-:W-:Y:S05]  /*03d0*/  BSYNC.RECONVERGENT B0 ;  /* 0x0000000000007941 */ /* 0x000fea0003800200 */
.L_x_6:
[----:B------:R-:W3:Y:S01]  /*03e0*/  LDCU.64 UR4, c[0x0][0x888] ;  /* 0x00011100ff0477ac */ /* 0x000ee20008000a00 */
[----:B------:R-:W-:Y:S02]  /*03f0*/  UISETP.EQ.U32.AND UP2, UPT, UR8, URZ, UPT ;  /* 0x000000ff0800728c */ /* 0x000fe4000bf42070 */
[----:B------:R-:W-:Y:S02]  /*0400*/  UPLOP3.LUT UP3, UPT, UPT, UPT, UPT, 0x80, 0x8 ;  /* 0x000000000008789c */ /* 0x000fe40003f6f070 */
[----:B---3--:R-:W-:-:S04]  /*0410*/  UISETP.NE.U32.AND UP0, UPT, UR4, URZ, UPT ;  /* 0x000000ff0400728c */ /* 0x008fc8000bf05070 */
[----:B------:R-:W-:-:S04]  /*0420*/  UISETP.NE.AND.EX UP1, UPT, UR5, URZ, UPT, UP0 ;  /* 0x000000ff0500728c */ /* 0x000fc8000bf25300 */
[----:B------:R-:W-:-:S04]  /*0430*/  UISETP.EQ.OR.EX UP4, UPT, UR9, URZ, !UP1, UP2 ;  /* 0x000000ff0900728c */ /* 0x000fc8000cf82720 */
[----:B------:R-:W-:-:S06]  /*0440*/  UP2UR UR4, UPR, URZ, 0x10 ;  /* 0x00000010ff047883 */ /* 0x000fcc0008000000 */
[----:B------:R-:W-:Y:S01]  /*0450*/  MOV R57, UR4 ;  /* 0x0000000400397c02 */ /* 0x000fe20008000f00 */
[----:B------:R-:W-:Y:S06]  /*0460*/  BRA.U !UP4, `(.L_x_8) ;  /* 0x000000010c207547 */ /* 0x000fec000b800000 */
[----:B------:R-:W-:Y:S01]  /*0470*/  UISETP.NE.U32.AND UP2, UPT, UR8, URZ, UPT ;  /* 0x000000ff0800728c */ /* 0x000fe2000bf45070 */
[----:B-----5:R-:W-:Y:S01]  /*0480*/  FSETP.NEU.AND P0, PT, R26, RZ, PT ;  /* 0x000000ff1a00720b */ /* 0x020fe20003f0d000 */
[----:B------:R-:W-:Y:S02]  /*0490*/  USEL UR4, URZ, 0xffffffff, UP1 ;  /* 0xffffffffff047887 */ /* 0x000fe40008800000 */
[----:B------:R-:W-:-:S10]  /*04a0*/  UISETP.NE.AND.EX UP2, UPT, UR9, URZ, UPT, UP2 ;  /* 0x000000ff0900728c */ /* 0x000fd4000bf45320 */
[----:B------:R-:W-:Y:S01]  /*04b0*/  VOTEU.ANY UP0, P0 ;  /* 0x0000000000ff7886 */ /* 0x000fe20000000100 */
[----:B------:R-:W-:-:S04]  /*04c0*/  @!UP2 USEL UR4, URZ, 0xffffffff, UP0 ;  /* 0xffffffffff04a887 */ /* 0x000fc80008000000 */
[----:B------:R-:W-:-:S04]  /*04d0*/  ULOP3.LUT UR4, UR4, 0x1, URZ, 0xc0, !UPT ;  /* 0x0000000104047892 */ /* 0x000fc8000f8ec0ff */
[----:B------:R-:W-:-:S11]  /*04e0*/  UISETP.NE.U32.AND UP3, UPT, UR4, 0x1, UPT ;  /* 0x000000010400788c */ /* 0x000fd6000bf65070 */
.L_x_8:
[----:B------:R-:W3:Y:S01]  /*04f0*/  SHFL.IDX PT, R2, R54, RZ, 0x1f ;  /* 0x00001fff36027589 */ /* 0x000ee200000e0000 */
[----:B------:R-:W-:Y:S01]  /*0500*/  UISETP.NE.AND UP5, UPT, UR18, 0x2, UPT ;  /* 0x000000021200788c */ /* 0x000fe2000bfa5270 */
[----:B---3--:R-:W-:-:S13]  /*0510*/  ISETP.NE.AND P0, PT, R2, RZ, PT ;  /* 0x000000ff0200720c */ /* 0x008fda0003f05270 */
[----:B------:R-:W-:Y:S05]  /*0520*/  @P0 BRA `(.L_x_9) ;  /* 0x0000000000680947 */ /* 0x000fea0003800000 */
[----:B------:R-:W3:Y:S01]  /*0530*/  S2UR UR4, SR_CgaCtaId ;  /* 0x00000000000479c3 */ /* 0x000ee20000008800 */
[----:B------:R-:W-:Y:S01]  /*0540*/  UMOV UR5, 0x400 ;  /* 0x0000040000057882 */ /* 0x000fe20000000000 */
[----:B------:R-:W-:Y:S01]  /*0550*/  UMOV UR8, 0x1 ;  /* 0x0000000100087882 */ /* 0x000fe20000000000 */
[----:B------:R-:W-:Y:S01]  /*0560*/  UMOV UR6, 0x2 ;  /* 0x0000000200067882 */ /* 0x000fe20000000000 */
[----:B------:R-:W-:-:S04]  /*0570*/  UIADD3 UR8, UPT, UPT, -UR8, 0x100000, URZ ;  /* 0x0010000008087890 */ /* 0x000fc8000fffe1ff */
[----:B------:R-:W-:Y:S02]  /*0580*/  USHF.L.U32 UR9, UR8, 0xb, URZ ;  /* 0x0000000b08097899 */ /* 0x000fe400080006ff */
[----:B------:R-:W-:Y:S02]  /*0590*/  USHF.L.U32 UR8, UR8, 0x1, URZ ;  /* 0x0000000108087899 */ /* 0x000fe400080006ff */
[----:B------:R-:W-:-:S04]  /*05a0*/  UIADD3 UR6, UPT, UPT, -UR6, 0x100000, URZ ;  /* 0x0010000006067890 */ /* 0x000fc8000fffe1ff */
[----:B------:R-:W-:Y:S02]  /*05b0*/  USHF.L.U32 UR7, UR6, 0xb, URZ ;  /* 0x0000000b06077899 */ /* 0x000fe400080006ff */
[----:B------:R-:W-:Y:S01]  /*05c0*/  USHF.L.U32 UR6, UR6, 0x1, URZ ;  /* 0x0000000106067899 */ /* 0x000fe200080006ff */
[----:B------:R-:W-:Y:S01]  /*05d0*/  ELECT P0, URZ, PT ;  /* 0x0000000000ff782f */ /* 0x000fe20003800000 */
[----:B---3--:R-:W-:Y:S01]  /*05e0*/  ULEA UR4, UR4, UR5, 0x18 ;  /* 0x0000000504047291 */ /* 0x008fe2000f8ec0ff */
[----:B------:R-:W3:Y:S11]  /*05f0*/  FENCE.VIEW.ASYNC.S ;  /* 0x00000000000073c6 */ /* 0x000ef60000000000 */
[----:B---3--:R3:W4:Y:S01]  /*0600*/  SYNCS.EXCH.64 URZ, [UR4], UR8 ;  /* 0x0000000804ff75b2 */ /* 0x0087220008000100 */
[----:B------:R3:W1:Y:S01]  /*0610*/  SYNCS.EXCH.64 URZ, [UR4+0x30], UR6 ;  /* 0x0000300604ff75b2 */ /* 0x0006620008000100 */
        /* <DEDUP_REMOVED lines=10> */
[----:B------:R-:W-:Y:S01]  /*06c0*/  NOP ;  /* 0x0000000000007918 */ /* 0x000fe20000000000 */
.L_x_9:
[----:B------:R-:W2:Y:S01]  /*06d0*/  SHFL.IDX PT, R2, R54, RZ, 0x1f ;  /* 0x00001fff36027589 */ /* 0x000ea200000e0000 */
[----:B------:R-:W-:Y:S01]  /*06e0*/  NOP ;  /* 0x0000000000007918 */ /* 0x000fe20000000000 */
[----:B--2---:R-:W-:-:S13]  /*06f0*/  ISETP.NE.AND P0, PT, R2, 0x1, PT ;  /* 0x000000010200780c */ /* 0x004fda0003f05270 */
[----:B------:R-:W-:Y:S05]  /*0700*/  @P0 BRA `(.L_x_10) ;  /* 0x0000000000500947 */ /* 0x000fea0003800000 */
[----:B---3--:R-:W2:Y:S01]  /*0710*/  S2UR UR4, SR_CgaCtaId ;  /* 0x00000000000479c3 */ /* 0x008ea20000008800 */
        /* <DEDUP_REMOVED lines=10> */
[----:B--2---:R-:W-:Y:S01]  /*07c0*/  ULEA UR4, UR4, UR5, 0x18 ;  /* 0x0000000504047291 */ /* 0x004fe2000f8ec0ff */
[----:B------:R-:W2:Y:S11]  /*07d0*/  FENCE.VIEW.ASYNC.S ;  /* 0x00000000000073c6 */ /* 0x000eb60000000000 */
[----:B--2---:R2:W3:Y:S01]  /*07e0*/  SYNCS.EXCH.64 URZ, [UR4+0x60], UR8 ;  /* 0x0000600804ff75b2 */ /* 0x0044e20008000100 */
[----:B------:R2:W1:Y:S01]  /*07f0*/  SYNCS.EXCH.64 URZ, [UR4+0x78], UR6 ;  /* 0x0000780604ff75b2 */ /* 0x0004620008000100 */
[----:B------:R2:W1:Y:S01]  /*0800*/  SYNCS.EXCH.64 URZ, [UR4+0x68], UR8 ;  /* 0x0000680804ff75b2 */ /* 0x0004620008000100 */
[----:B------:R2:W1:Y:S01]  /*0810*/  SYNCS.EXCH.64 URZ, [UR4+0x80], UR6 ;  /* 0x0000800604ff75b2 */ /* 0x0004620008000100 */
[----:B------:R2:W1:Y:S01]  /*0820*/  SYNCS.EXCH.64 URZ, [UR4+0x70], UR8 ;  /* 0x0000700804ff75b2 */ /* 0x0004620008000100 */
[----:B------:R2:W1:Y:S01]  /*0830*/  SYNCS.EXCH.64 URZ, [UR4+0x88], UR6 ;  /* 0x0000880604ff75b2 */ /* 0x0004620008000100 */
[----:B------:R-:W-:Y:S01]  /*0840*/  NOP ;  /* 0x0000000000007918 */ /* 0x000fe20000000000 */
.L_x_10:
[----:B------:R-:W4:Y:S01]  /*0850*/  SHFL.IDX PT, R2, R54, RZ, 0x1f ;  /* 0x00001fff36027589 */ /* 0x000f2200000e0000 */
[----:B------:R-:W-:Y:S01]  /*0860*/  NOP ;  /* 0x0000000000007918 */ /* 0x000fe20000000000 */
[----:B----4-:R-:W-:-:S13]  /*0870*/  ISETP.NE.AND P0, PT, R2, 0x3, PT ;  /* 0x000000030200780c */ /* 0x010fda0003f05270 */
[----:B------:R-:W-:Y:S05]  /*0880*/  @P0 BRA `(.L_x_11) ;  /* 0x0000000000300947 */ /* 0x000fea0003800000 */
[----:B--23--:R-:W2:Y:S01]  /*0890*/  S2UR UR4, SR_CgaCtaId ;  /* 0x00000000000479c3 */ /* 0x00cea20000008800 */
[----:B------:R-:W-:Y:S01]  /*08a0*/  UMOV UR6, 0x400 ;  /* 0x0000040000067882 */ /* 0x000fe20000000000 */
[----:B------:R-:W-:Y:S01]  /*08b0*/  UMOV UR5, 0x20 ;  /* 0x0000002000057882 */ /* 0x000fe20000000000 */
[----:B------:R-:W-:Y:S01]  /*08c0*/  ELECT P0, URZ, PT ;  /* 0x0000000000ff782f */ /* 0x000fe20003800000 */
[----:B--2---:R-:W-:Y:S02]  /*08d0*/  ULEA UR6, UR4, UR6, 0x18 ;  /* 0x0000000604067291 */ /* 0x004fe4000f8ec0ff */
[----:B------:R-:W-:-:S04]  /*08e0*/  UIADD3 UR4, UPT, UPT, -UR5, 0x100000, URZ ;  /* 0x0010000005047890 */ /* 0x000fc8000fffe1ff */
[----:B------:R-:W-:Y:S02]  /*08f0*/  USHF.L.U32 UR5, UR4, 0xb, URZ ;  /* 0x0000000b04057899 */ /* 0x000fe400080006ff */
[----:B------:R-:W-:Y:S01]  /*0900*/  USHF.L.U32 UR4, UR4, 0x1, URZ ;  /* 0x0000000104047899 */ /* 0x000fe200080006ff */
[----:B------:R-:W2:Y:S11]  /*0910*/  FENCE.VIEW.ASYNC.S ;  /* 0x00000000000073c6 */ /* 0x000eb60000000000 */
[----:B--2---:R4:W2:Y:S01]  /*0920*/  SYNCS.EXCH.64 URZ, [UR6+0x90], UR4 ;  /* 0x0000900406ff75b2 */ /* 0x0048a20008000100 */
[----:B------:R4:W3:Y:S02]  /*0930*/  SYNCS.EXCH.64 URZ, [UR6+0x98], UR4 ;  /* 0x0000980406ff75b2 */ /* 0x0008e40008000100 */
[----:B----4-:R-:W-:Y:S01]  /*0940*/  NOP ;  /* 0x0000000000007918 */ /* 0x010fe20000000000 */
.L_x_11:
[----:B------:R-:W4:Y:S01]  /*0950*/  SHFL.IDX PT, R2, R54, RZ, 0x1f ;  /* 0x00001fff36027589 */ /* 0x000f2200000e0000 */
[----:B------:R-:W-:Y:S01]  /*0960*/  NOP ;  /* 0x0000000000007918 */ /* 0x000fe20000000000 */
[----:B----4-:R-:W-:-:S13]  /*0970*/  ISETP.NE.AND P0, PT, R2, 0x4, PT ;  /* 0x000000040200780c */ /* 0x010fda0003f05270 */
[----:B------:R-:W-:Y:S05]  /*0980*/  @P0 BRA `(.L_x_12) ;  /* 0x00000000004c0947 */ /* 0x000fea0003800000 */
[----:B--23--:R-:W2:Y:S01]  /*0990*/  S2UR UR6, SR_CgaCtaId ;  /* 0x00000000000679c3 */ /* 0x00cea20000008800 */
[----:B------:R-:W-:Y:S01]  /*09a0*/  UMOV UR4, 0x1e0 ;  /* 0x000001e000047882 */ /* 0x000fe20000000000 */
[----:B------:R-:W-:Y:S01]  /*09b0*/  UMOV UR5, 0x400 ;  /* 0x0000040000057882 */ /* 0x000fe20000000000 */
[----:B------:R-:W-:Y:S01]  /*09c0*/  USEL UR4, UR4, 0x1a0, UP3 ;  /* 0x000001a004047887 */ /* 0x000fe20009800000 */
[----:B------:R-:W-:Y:S01]  /*09d0*/  UMOV UR8, 0x1 ;  /* 0x0000000100087882 */ /* 0x000fe20000000000 */
[----:B------:R-:W-:Y:S01]  /*09e0*/  ELECT P0, URZ, PT ;  /* 0x0000000000ff782f */ /* 0x000fe20003800000 */
[----:B------:R-:W-:-:S04]  /*09f0*/  UIADD3 UR8, UPT, UPT, -UR8, 0x100000, URZ ;  /* 0x0010000008087890 */ /* 0x000fc8000fffe1ff */
[----:B------:R-:W-:Y:S02]  /*0a00*/  USHF.L.U32 UR9, UR8, 0xb, URZ ;  /* 0x0000000b08097899 */ /* 0x000fe400080006ff */
[----:B------:R-:W-:Y:S02]  /*0a10*/  USHF.L.U32 UR8, UR8, 0x1, URZ ;  /* 0x0000000108087899 */ /* 0x000fe400080006ff */
[----:B--2---:R-:W-:Y:S02]  /*0a20*/  ULEA UR6, UR6, UR5, 0x18 ;  /* 0x0000000506067291 */ /* 0x004fe4000f8ec0ff */
[----:B------:R-:W-:-:S04]  /*0a30*/  UIADD3 UR4, UPT, UPT, -UR4, 0x100000, URZ ;  /* 0x0010000004047890 */ /* 0x000fc8000fffe1ff */
[----:B------:R-:W-:Y:S02]  /*0a40*/  USHF.L.U32 UR5, UR4, 0xb, URZ ;  /* 0x0000000b04057899 */ /* 0x000fe400080006ff */
[----:B------:R-:W-:Y:S01]  /*0a50*/  USHF.L.U32 UR4, UR4, 0x1, URZ ;  /* 0x0000000104047899 */ /* 0x000fe200080006ff */
[----:B------:R-:W2:Y:S03]  /*0a60*/  FENCE.VIEW.ASYNC.S ;  /* 0x00000000000073c6 */ /* 0x000ea60000000000 */
[----:B--2---:R4:W2:Y:S08]  /*0a70*/  SYNCS.EXCH.64 URZ, [UR6+0xa0], UR8 ;  /* 0x0000a00806ff75b2 */ /* 0x0048b00008000100 */
[----:B------:R4:W3:Y:S01]  /*0a80*/  SYNCS.EXCH.64 URZ, [UR6+0xb0], UR4 ;  /* 0x0000b00406ff75b2 */ /* 0x0008e20008000100 */
[----:B------:R4:W1:Y:S01]  /*0a90*/  SYNCS.EXCH.64 URZ, [UR6+0xa8], UR8 ;  /* 0x0000a80806ff75b2 */ /* 0x0008620008000100 */
[----:B------:R4:W1:Y:S02]  /*0aa0*/  SYNCS.EXCH.64 URZ, [UR6+0xb8], UR4 ;  /* 0x0000b80406ff75b2 */ /* 0x0008640008000100 */
[----:B----4-:R-:W-:Y:S01]  /*0ab0*/  NOP ;  /* 0x0000000000007918 */ /* 0x010fe20000000000 */
.L_x_12:
[----:B------:R-:W4:Y:S01]  /*0ac0*/  SHFL.IDX PT, R2, R54, RZ, 0x1f ;  /* 0x00001fff36027589 */ /* 0x000f2200000e0000 */
[----:B------:R-:W-:Y:S01]  /*0ad0*/  NOP ;  /* 0x0000000000007918 */ /* 0x000fe20000000000 */
[----:B----4-:R-:W-:-:S13]  /*0ae0*/  ISETP.NE.AND P0, PT, R2, 0x5, PT ;  /* 0x000000050200780c */ /* 0x010fda0003f05270 */
[----:B------:R-:W-:Y:S05]  /*0af0*/  @P0 BRA `(.L_x_13) ;  /* 0x0000000000580947 */ /* 0x000fea0003800000 */
[----:B--23--:R-:W2:Y:S01]  /*0b00*/  S2UR UR4, SR_CgaCtaId ;  /* 0x00000000000479c3 */ /* 0x00cea20000008800 */
        /* <DEDUP_REMOVED lines=12> */
[----:B--2---:R4:W2:Y:S01]  /*0bd0*/  SYNCS.EXCH.64 URZ, [UR4+0xc0], UR8 ;  /* 0x0000c00804ff75b2 */ /* 0x0048a20008000100 */
[----:B------:R4:W3:Y:S01]  /*0be0*/  SYNCS.EXCH.64 URZ, [UR4+0xe0], UR6 ;  /* 0x0000e00604ff75b2 */ /* 0x0008e20008000100 */
[----:B------:R4:W1:Y:S01]  /*0bf0*/  SYNCS.EXCH.64 URZ, [UR4+0xc8], UR8 ;  /* 0x0000c80804ff75b2 */ /* 0x0008620008000100 */
[----:B------:R4:W1:Y:S01]  /*0c00*/  SYNCS.EXCH.64 URZ, [UR4+0xe8], UR6 ;  /* 0x0000e80604ff75b2 */ /* 0x0008620008000100 */
[----:B------:R4:W1:Y:S01]  /*0c10*/  SYNCS.EXCH.64 URZ, [UR4+0xd0], UR8 ;  /* 0x0000d00804ff75b2 */ /* 0x0008620008000100 */
[----:B------:R4:W1:Y:S01]  /*0c20*/  SYNCS.EXCH.64 URZ, [UR4+0xf0], UR6 ;  /* 0x0000f00604ff75b2 */ /* 0x0008620008000100 */
[----:B------:R4:W1:Y:S01]  /*0c30*/  SYNCS.EXCH.64 URZ, [UR4+0xd8], UR8 ;  /* 0x0000d80804ff75b2 */ /* 0x0008620008000100 */
[----:B------:R4:W1:Y:S02]  /*0c40*/  SYNCS.EXCH.64 URZ, [UR4+0xf8], UR6 ;  /* 0x0000f80604ff75b2 */ /* 0x0008640008000100 */
[----:B----4-:R-:W-:Y:S01]  /*0c50*/  NOP ;  /* 0x0000000000007918 */ /* 0x010fe20000000000 */
.L_x_13:
[----:B------:R-:W4:Y:S01]  /*0c60*/  SHFL.IDX PT, R2, R54, RZ, 0x1f ;  /* 0x00001fff36027589 */ /* 0x000f2200000e0000 */
[----:B------:R-:W1:Y:S01]  /*0c70*/  S2UR UR54, SR_CgaCtaId ;  /* 0x00000000003679c3 */ /* 0x000e620000008800 */
[----:B------:R-:W-:Y:S01]  /*0c80*/  NOP ;  /* 0x0000000000007918 */ /* 0x000fe20000000000 */
[----:B----4-:R-:W-:-:S13]  /*0c90*/  ISETP.NE.AND P0, PT, R2, 0x3, PT ;  /* 0x000000030200780c */ /* 0x010fda0003f05270 */
[----:B-1----:R-:W-:Y:S05]  /*0ca0*/  @P0 BRA `(.L_x_14) ;  /* 0x0000000000340947 */ /* 0x002fea0003800000 */
[----:B--23--:R-:W-:Y:S01]  /*0cb0*/  UMOV UR4, 0x400 ;  /* 0x0000040000047882 */ /* 0x00cfe20000000000 */
[----:B------:R-:W-:Y:S01]  /*0cc0*/  UMOV UR6, 0x20 ;  /* 0x0000002000067882 */ /* 0x000fe20000000000 */
[----:B------:R-:W-:Y:S02]  /*0cd0*/  ULEA UR4, UR54, UR4, 0x18 ;  /* 0x0000000436047291 */ /* 0x000fe4000f8ec0ff */
[----:B------:R-:W-:-:S04]  /*0ce0*/  UIADD3 UR6, UPT, UPT, -UR6, 0x100000, URZ ;  /* 0x0010000006067890 */ /* 0x000fc8000fffe1ff */
[----:B------:R-:W-:Y:S02]  /*0cf0*/  USHF.L.U32 UR7, UR6, 0xb, URZ ;  /* 0x0000000b06077899 */ /* 0x000fe400080006ff */
[----:B------:R-:W-:Y:S01]  /*0d00*/  USHF.L.U32 UR6, UR6, 0x1, URZ ;  /* 0x0000000106067899 */ /* 0x000fe200080006ff */
[----:B------:R-:W-:Y:S01]  /*0d10*/  ELECT P0, URZ, PT ;  /* 0x0000000000ff782f */ /* 0x000fe20003800000 */
[----:B------:R-:W1:Y:S10]  /*0d20*/  FENCE.VIEW.ASYNC.S ;  /* 0x00000000000073c6 */ /* 0x000e740000000000 */
[----:B-1----:R1:W4:Y:S01]  /*0d30*/  SYNCS.EXCH.64 URZ, [UR4+0x100], UR6 ;  /* 0x0001000604ff75b2 */ /* 0x0023220008000100 */
[----:B------:R1:W2:Y:S01]  /*0d40*/  SYNCS.EXCH.64 URZ, [UR4+0x110], UR6 ;  /* 0x0001100604ff75b2 */ /* 0x0002a20008000100 */
[----:B------:R1:W3:Y:S01]  /*0d50*/  SYNCS.EXCH.64 URZ, [UR4+0x108], UR6 ;  /* 0x0001080604ff75b2 */ /* 0x0002e20008000100 */
[----:B------:R1:W1:Y:S01]  /*0d60*/  SYNCS.EXCH.64 URZ, [UR4+0x118], UR6 ;  /* 0x0001180604ff75b2 */ /* 0x0002620008000100 */
[----:B------:R-:W-:Y:S01]  /*0d70*/  NOP ;  /* 0x0000000000007918 */ /* 0x000fe20000000000 */
.L_x_14:
[----:B-123--:R-:W1:Y:S01]  /*0d80*/  LDCU UR4, c[0x0][0x36c] ;  /* 0x00006d80ff0477ac */ /* 0x00ee620008000800 */
[----:B------:R-:W-:Y:S01]  /*0d90*/  ISETP.NE.OR P3, PT, R0, 0x2, !P3 ;  /* 0x000000020000780c */ /* 0x000fe20005f65670 */
[----:B------:R-:W-:Y:S01]  /*0da0*/  NOP ;  /* 0x0000000000007918 */ /* 0x000fe20000000000 */
[----:B------:R-:W-:Y:S01]  /*0db0*/  LOP3.LUT R0, R64, 0x1f, RZ, 0xc0, !PT ;  /* 0x0000001f40007812 */ /* 0x000fe200078ec0ff */
[----:B------:R-:W-:Y:S02]  /*0dc0*/  UISETP.NE.AND UP4, UPT, UR18, URZ, UPT ;  /* 0x000000ff1200728c */ /* 0x000fe4000bf85270 */
[----:B-1----:R-:W-:-:S09]  /*0dd0*/  UISETP.EQ.U32.AND UP6, UPT, UR4, 0x1, UPT ;  /* 0x000000010400788c */ /* 0x002fd2000bfc2070 */
[----:B------:R-:W-:Y:S05]  /*0de0*/  BRA.U !UP6, `(.L_x_15) ;  /* 0x000000010e087547 */ /* 0x000fea000b800000 */
[----:B----4-:R-:W-:Y:S01]  /*0df0*/  UCGABAR_ARV ;  /* 0x00000000000079c7 */ /* 0x010fe20008000000 */
[----:B------:R-:W-:Y:S05]  /*0e00*/  BRA `(.L_x_16) ;  /* 0x0000000000047947 */ /* 0x000fea0003800000 */
.L_x_15:
[----:B----4-:R-:W-:Y:S01]  /*0e10*/  NOP ;  /* 0x0000000000007918 */ /* 0x010fe20000000000 */
.L_x_16:
[----:B------:R-:W1:Y:S01]  /*0e20*/  S2UR UR26, SR_CTAID.X ;  /* 0x00000000001a79c3 */ /* 0x000e620000002500 */
[----:B------:R-:W-:-:S05]  /*0e30*/  CS2R.32 R56, SR_CgaSize ;  /* 0x0000000000387805 */ /* 0x000fca0000008a00 */
[----:B------:R-:W-:-:S05]  /*0e40*/  IMAD R56, R56, -0xa0, RZ ;  /* 0xffffff6038387824 */ /* 0x000fca00078e02ff */
[----:B------:R-:W-:-:S14]  /*0e50*/  R2UR UR5, R56 ;  /* 0x00000000380572ca */ /* 0x000fdc00000e0000 */
[----:B------:R-:W2:Y:S01]  /*0e60*/  LDCU UR5, c[0x0][UR5+0x2b0] ;  /* 0x00005600050577ac */ /* 0x000ea20008000800 */
[----:B------:R-:W-:-:S05]  /*0e70*/  CS2R.32 R56, SR_CgaSize ;  /* 0x0000000000387805 */ /* 0x000fca0000008a00 */
[----:B------:R-:W-:-:S05]  /*0e80*/  IMAD R56, R56, -0xa0, RZ ;  /* 0xffffff6038387824 */ /* 0x000fca00078e02ff */
[----:B------:R-:W-:-:S14]  /*0e90*/  R2UR UR4, R56 ;  /* 0x00000000380472ca */ /* 0x000fdc00000e0000 */
[----:B------:R-:W3:Y:S01]  /*0ea0*/  LDCU UR4, c[0x0][UR4+0x2b4] ;  /* 0x00005680040477ac */ /* 0x000ee20008000800 */
[----:B------:R-:W4:Y:S01]  /*0eb0*/  S2UR UR27, SR_CTAID.Y ;  /* 0x00000000001b79c3 */ /* 0x000f220000002600 */
[----:B------:R-:W-:-:S05]  /*0ec0*/  CS2R.32 R56, SR_CgaSize ;  /* 0x0000000000387805 */ /* 0x000fca0000008a00 */
[----:B------:R-:W-:-:S05]  /*0ed0*/  IMAD R56, R56, -0xa0, RZ ;  /* 0xffffff6038387824 */ /* 0x000fca00078e02ff */
[----:B------:R-:W-:-:S14]  /*0ee0*/  R2UR UR6, R56 ;  /* 0x00000000380672ca */ /* 0x000fdc00000e0000 */
[----:B------:R-:W3:Y:S01]  /*0ef0*/  LDCU UR6, c[0x0][UR6+0x2a0] ;  /* 0x00005400060677ac */ /* 0x000ee20008000800 */
[----:B------:R-:W-:-:S05]  /*0f00*/  CS2R.32 R56, SR_CgaSize ;  /* 0x0000000000387805 */ /* 0x000fca0000008a00 */
[----:B------:R-:W-:-:S05]  /*0f10*/  IMAD R56, R56, -0xa0, RZ ;  /* 0xffffff6038387824 */ /* 0x000fca00078e02ff */
[----:B------:R-:W-:-:S14]  /*0f20*/  R2UR UR7, R56 ;  /* 0x00000000380772ca */ /* 0x000fdc00000e0000 */
[----:B------:R-:W3:Y:S01]  /*0f30*/  LDCU UR7, c[0x0][UR7+0x2a4] ;  /* 0x00005480070777ac */ /* 0x000ee20008000800 */
[----:B------:R-:W-:Y:S01]  /*0f40*/  USHF.L.U32 UR23, UR54, 0xa, URZ ;  /* 0x0000000a36177899 */ /* 0x000fe200080006ff */
[----:B------:R-:W3:Y:S01]  /*0f50*/  LDCU UR19, c[0x0][0xb24] ;  /* 0x00016480ff1377ac */ /* 0x000ee20008000800 */
[----:B------:R-:W3:Y:S01]  /*0f60*/  LDCU UR42, c[0x0][0xb24] ;  /* 0x00016480ff2a77ac */ /* 0x000ee20008000800 */
[----:B-1----:R-:W-:Y:S01]  /*0f70*/  I2FP.F32.U32 R3, UR26 ;  /* 0x0000001a00037c45 */ /* 0x002fe20008201000 */
[----:B------:R-:W1:Y:S04]  /*0f80*/  LDCU UR22, c[0x0][0xb30] ;  /* 0x00016600ff1677ac */ /* 0x000e680008000800 */
[----:B--2---:R-:W-:Y:S01]  /*0f90*/  FMUL R3, R3, UR5 ;  /* 0x0000000503037c20 */ /* 0x004fe20008400000 */
[----:B------:R-:W-:Y:S01]  /*0fa0*/  ULOP3.LUT UR23, UR23, 0x400, URZ, 0xc0, !UPT ;  /* 0x0000040017177892 */ /* 0x000fe2000f8ec0ff */
[----:B----4-:R-:W-:-:S04]  /*0fb0*/  I2FP.F32.U32 R2, UR27 ;  /* 0x0000001b00027c45 */ /* 0x010fc80008201000 */
[----:B------:R-:W2:Y:S01]  /*0fc0*/  F2I.U32.TRUNC.NTZ R3, R3 ;  /* 0x0000000300037305 */ /* 0x000ea2000020f000 */
[----:B---3--:R-:W-:-:S07]  /*0fd0*/  FMUL R2, R2, UR4 ;  /* 0x0000000402027c20 */ /* 0x008fce0008400000 */
[----:B------:R-:W3:Y:S01]  /*0fe0*/  F2I.U32.TRUNC.NTZ R2, R2 ;  /* 0x0000000200027305 */ /* 0x000ee2000020f000 */
[----:B--2---:R-:W-:Y:S02]  /*0ff0*/  R2UR UR5, R3 ;  /* 0x00000000030572ca */ /* 0x004fe400000e0000 */
[----:B---3--:R-:W-:Y:S02]  /*1000*/  R2UR UR4, R2 ;  /* 0x00000000020472ca */ /* 0x008fe400000e0000 */
[----:B------:R-:W-:-:S09]  /*1010*/  PRMT R2, RZ, 0x7610, R2 ;  /* 0x00007610ff027816 */ /* 0x000fd20000000002 */
[----:B------:R-:W-:-:S04]  /*1020*/  UIADD3 UR5, UPT, UPT, -UR5, URZ, URZ ;  /* 0x000000ff05057290 */ /* 0x000fc8000fffe1ff */
[----:B------:R-:W-:Y:S02]  /*1030*/  UIMAD UR5, UR6, UR5, UR26 ;  /* 0x00000005060572a4 */ /* 0x000fe4000f8e021a */
[----:B------:R-:W-:-:S04]  /*1040*/  UIADD3 UR4, UPT, UPT, -UR4, URZ, URZ ;  /* 0x000000ff04047290 */ /* 0x000fc8000fffe1ff */
[----:B------:R-:W-:Y:S01]  /*1050*/  IMAD.U32 R56, RZ, RZ, UR5 ;  /* 0x00000005ff387e24 */ /* 0x000fe2000f8e00ff */
[----:B------:R-:W-:-:S06]  /*1060*/  UIMAD UR4, UR7, UR4, UR27 ;  /* 0x00000004070472a4 */ /* 0x000fcc000f8e021b */
[----:B------:R-:W-:Y:S01]  /*1070*/  IMAD.U32 R55, RZ, RZ, UR4 ;  /* 0x00000004ff377e24 */ /* 0x000fe2000f8e00ff */
[----:B-1----:R-:W-:Y:S06]  /*1080*/  BRA.U UP4, `(.L_x_17) ;  /* 0x00000001042c7547 */ /* 0x002fec000b800000 */
[----:B------:R-:W-:Y:S02]  /*1090*/  R2UR UR4, R55 ;  /* 0x00000000370472ca */ /* 0x000fe400000e0000 */
[----:B------:R-:W-:-:S11]  /*10a0*/  R2UR UR6, R56 ;  /* 0x00000000380672ca */ /* 0x000fd600000e0000 */
[----:B------:R-:W-:-:S04]  /*10b0*/  UISETP.NE.AND UP0, UPT, UR4, URZ, UPT ;  /* 0x000000ff0400728c */ /* 0x000fc8000bf05270 */
[----:B------:R-:W-:-:S04]  /*10c0*/  UISETP.EQ.OR UP0, UPT, UR6, URZ, !UP0 ;  /* 0x000000ff0600728c */ /* 0x000fc8000c702670 */
[----:B------:R-:W-:Y:S02]  /*10d0*/  USEL UR5, URZ, 0x1, !UP0 ;  /* 0x00000001ff057887 */ /* 0x000fe4000c000000 */
[----:B------:R-:W-:-:S04]  /*10e0*/  UISETP.NE.AND UP0, UPT, UR4, URZ, UPT ;  /* 0x000000ff0400728c */ /* 0x000fc8000bf05270 */
[----:B------:R-:W-:Y:S02]  /*10f0*/  USEL UR4, URZ, 0x2, UP0 ;  /* 0x00000002ff047887 */ /* 0x000fe40008000000 */
[----:B------:R-:W-:-:S04]  /*1100*/  UISETP.NE.AND UP0, UPT, UR6, 0x1, UPT ;  /* 0x000000010600788c */ /* 0x000fc8000bf05270 */
[----:B------:R-:W-:-:S04]  /*1110*/  USEL UR4, UR4, 0x2, UP0 ;  /* 0x0000000204047887 */ /* 0x000fc80008000000 */
[----:B------:R-:W-:-:S06]  /*1120*/  UIADD3 UR4, UPT, UPT, UR5, UR4, URZ ;  /* 0x0000000405047290 */ /* 0x000fcc000fffe0ff */
[----:B------:R-:W-:-:S07]  /*1130*/  IMAD.U32 R2, RZ, RZ, UR4 ;  /* 0x00000004ff027e24 */ /* 0x000fce000f8e00ff */
.L_x_17:
[----:B------:R-:W1:Y:S01]  /*1140*/  S2UR UR36, SR_CTAID.Z ;  /* 0x00000000002479c3 */ /* 0x000e620000002700 */
[----:B------:R-:W-:-:S09]  /*1150*/  UISETP.GE.AND UP0, UPT, UR19, 0x1, UPT ;  /* 0x000000011300788c */ /* 0x000fd2000bf06270 */
[----:B------:R-:W-:Y:S05]  /*1160*/  BRA.U !UP0, `(.L_x_18) ;  /* 0x0000000108d07547 */ /* 0x000fea000b800000 */
[----:B------:R-:W2:Y:S01]  /*1170*/  LDCU UR20, c[0x0][0xb0c] ;  /* 0x00016180ff1477ac */ /* 0x000ea20008000800 */
[----:B------:R-:W3:Y:S01]  /*1180*/  LDCU.128 UR12, c[0x0][0xb10] ;  /* 0x00016200ff0c77ac */ /* 0x000ee20008000c00 */
[----:B------:R-:W4:Y:S01]  /*1190*/  LDCU UR6, c[0x0][0x370] ;  /* 0x00006e00ff0677ac */ /* 0x000f220008000800 */
[----:B------:R-:W1:Y:S01]  /*11a0*/  LDCU UR7, c[0x0][0x374] ;  /* 0x00006e80ff0777ac */ /* 0x000e620008000800 */
[----:B------:R-:W1:Y:S01]  /*11b0*/  LDCU UR21, c[0x0][0xb20] ;  /* 0x00016400ff1577ac */ /* 0x000e620008000800 */
[----:B--2---:R-:W-:Y:S02]  /*11c0*/  UISETP.NE.AND UP0, UPT, UR20, 0x1, UPT ;  /* 0x000000011400788c */ /* 0x004fe4000bf05270 */
[----:B---3--:R-:W-:Y:S01]  /*11d0*/  UIMAD.WIDE.U32 UR4, UR26, UR12, URZ ;  /* 0x0000000c1a0472a5 */ /* 0x008fe2000f8e00ff */
[----:B------:R-:W2:Y:S01]  /*11e0*/  LDCU.64 UR8, c[0x0][0xb28] ;  /* 0x00016500ff0877ac */ /* 0x000ea20008000a00 */
[----:B----4-:R-:W-:Y:S02]  /*11f0*/  UIMAD.WIDE.U32 UR10, UR6, UR12, URZ ;  /* 0x0000000c060a72a5 */ /* 0x010fe4000f8e00ff */
[----:B------:R-:W-:-:S02]  /*1200*/  USHF.R.U32.HI UR5, URZ, UR13, UR5 ;  /* 0x0000000dff057299 */ /* 0x000fc40008011605 */
[----:B------:R-:W-:Y:S02]  /*1210*/  UISETP.NE.AND UP2, UPT, UR19, 0x1, UPT ;  /* 0x000000011300788c */ /* 0x000fe4000bf45270 */
[----:B------:R-:W-:Y:S01]  /*1220*/  USEL UR5, UR26, UR5, !UP0 ;  /* 0x000000051a057287 */ /* 0x000fe2000c000000 */
[----:B------:R-:W-:Y:S01]  /*1230*/  UMOV UR10, UR11 ;  /* 0x0000000b000a7c82 */ /* 0x000fe20008000000 */
[----:B------:R-:W-:Y:S02]  /*1240*/  UIMAD.WIDE.U32 UR16, UR27, UR15, URZ ;  /* 0x0000000f1b1072a5 */ /* 0x000fe4000f8e00ff */
[----:B------:R-:W-:Y:S02]  /*1250*/  @UP0 USHF.R.U32.HI UR6, URZ, UR13, UR10 ;  /* 0x0000000dff060299 */ /* 0x000fe4000801160a */
[----:B------:R-:W-:Y:S02]  /*1260*/  UISETP.NE.AND UP0, UPT, UR14, 0x1, UPT ;  /* 0x000000010e00788c */ /* 0x000fe4000bf05270 */
[----:B-1----:R-:W-:-:S02]  /*1270*/  UIMAD.WIDE.U32 UR10, UR7, UR15, URZ ;  /* 0x0000000f070a72a5 */ /* 0x002fc4000f8e00ff */
[----:B--2---:R-:W-:Y:S01]  /*1280*/  UIMAD.WIDE.U32 UR12, UR6, UR8, URZ ;  /* 0x00000008060c72a5 */ /* 0x004fe2000f8e00ff */
[----:B------:R-:W-:Y:S02]  /*1290*/  UMOV UR4, UR17 ;  /* 0x0000001100047c82 */ /* 0x000fe40008000000 */
[----:B------:R-:W-:Y:S02]  /*12a0*/  USHF.R.U32.HI UR4, URZ, UR21, UR4 ;  /* 0x00000015ff047299 */ /* 0x000fe40008011604 */
[----:B------:R-:W-:Y:S02]  /*12b0*/  UMOV UR10, UR11 ;  /* 0x0000000b000a7c82 */ /* 0x000fe40008000000 */
[----:B------:R-:W-:Y:S01]  /*12c0*/  UMOV UR12, UR13 ;  /* 0x0000000d000c7c82 */ /* 0x000fe20008000000 */
[----:B------:R-:W-:Y:S02]  /*12d0*/  @UP0 USHF.R.U32.HI UR7, URZ, UR21, UR10 ;  /* 0x00000015ff070299 */ /* 0x000fe4000801160a */
[----:B------:R-:W-:-:S02]  /*12e0*/  USEL UR4, UR27, UR4, !UP0 ;  /* 0x000000041b047287 */ /* 0x000fc4000c000000 */
[----:B------:R-:W-:Y:S02]  /*12f0*/  UIMAD.WIDE.U32 UR10, UR7, UR8, URZ ;  /* 0x00000008070a72a5 */ /* 0x000fe4000f8e00ff */
[----:B------:R-:W-:Y:S02]  /*1300*/  @UP2 USHF.R.U32.HI UR6, URZ, UR9, UR12 ;  /* 0x00000009ff062299 */ /* 0x000fe4000801160c */
[----:B------:R-:W-:-:S03]  /*1310*/  UIMAD.WIDE.U32 UR12, UR4, UR8, URZ ;  /* 0x00000008040c72a5 */ /* 0x000fc6000f8e00ff */
[----:B------:R-:W-:Y:S02]  /*1320*/  UMOV UR10, UR11 ;  /* 0x0000000b000a7c82 */ /* 0x000fe40008000000 */
[----:B------:R-:W-:Y:S02]  /*1330*/  @UP2 USHF.R.U32.HI UR7, URZ, UR9, UR10 ;  /* 0x00000009ff072299 */ /* 0x000fe4000801160a */
[----:B------:R-:W-:Y:S02]  /*1340*/  UIMAD UR10, UR6, UR19, URZ ;  /* 0x00000013060a72a4 */ /* 0x000fe4000f8e02ff */
[----:B------:R-:W-:-:S04]  /*1350*/  UIMAD UR7, UR7, UR19, URZ ;  /* 0x00000013070772a4 */ /* 0x000fc8000f8e02ff */
[----:B------:R-:W-:-:S03]  /*1360*/  UISETP.GE.AND UP0, UPT, UR4, UR7, UPT ;  /* 0x000000070400728c */ /* 0x000fc6000bf06270 */
[----:B------:R-:W-:Y:S01]  /*1370*/  UMOV UR7, UR13 ;  /* 0x0000000d00077c82 */ /* 0x000fe20008000000 */
[----:B------:R-:W-:Y:S02]  /*1380*/  UISETP.GE.OR UP0, UPT, UR5, UR10, UP0 ;  /* 0x0000000a0500728c */ /* 0x000fe40008706670 */
[----:B------:R-:W-:Y:S02]  /*1390*/  UIMAD.WIDE.U32 UR10, UR5, UR8, URZ ;  /* 0x00000008050a72a5 */ /* 0x000fe4000f8e00ff */
[----:B------:R-:W-:Y:S02]  /*13a0*/  USHF.R.U32.HI UR7, URZ, UR9, UR7 ;  /* 0x00000009ff077299 */ /* 0x000fe40008011607 */
[----:B------:R-:W-:Y:S02]  /*13b0*/  UIADD3 UR10, UPT, UPT, -UR4, URZ, URZ ;  /* 0x000000ff040a7290 */ /* 0x000fe4000fffe1ff */
[----:B------:R-:W-:Y:S02]  /*13c0*/  USEL UR7, UR4, UR7, !UP2 ;  /* 0x0000000704077287 */ /* 0x000fe4000d000000 */
[----:B------:R-:W-:Y:S01]  /*13d0*/  UIMAD UR10, UR14, UR10, UR27 ;  /* 0x0000000a0e0a72a4 */ /* 0x000fe2000f8e021b */
[----:B------:R-:W-:Y:S01]  /*13e0*/  @!UP0 UMOV UR8, UR11 ;  /* 0x0000000b00088c82 */ /* 0x000fe20008000000 */
[----:B------:R-:W-:-:S02]  /*13f0*/  UIADD3 UR11, UPT, UPT, -UR5, URZ, URZ ;  /* 0x000000ff050b7290 */ /* 0x000fc4000fffe1ff */
[----:B------:R-:W-:Y:S02]  /*1400*/  @!UP0 USHF.R.U32.HI UR8, URZ, UR9, UR8 ;  /* 0x00000009ff088299 */ /* 0x000fe40008011608 */
[----:B------:R-:W-:Y:S02]  /*1410*/  UIADD3 UR9, UPT, UPT, -UR7, URZ, URZ ;  /* 0x000000ff07097290 */ /* 0x000fe4000fffe1ff */
[----:B------:R-:W-:Y:S02]  /*1420*/  @!UP0 USEL UR8, UR5, UR8, !UP2 ;  /* 0x0000000805088287 */ /* 0x000fe4000d000000 */
[----:B------:R-:W-:Y:S02]  /*1430*/  UIMAD UR9, UR19, UR9, UR4 ;  /* 0x00000009130972a4 */ /* 0x000fe4000f8e0204 */
[----:B------:R-:W-:Y:S02]  /*1440*/  @!UP0 UIADD3 UR7, UPT, UPT, UR7, -UR8, URZ ;  /* 0x8000000807078290 */ /* 0x000fe4000fffe0ff */
[----:B------:R-:W-:-:S02]  /*1450*/  @!UP0 UIMAD UR6, UR9, UR6, UR8 ;  /* 0x00000006090682a4 */ /* 0x000fc4000f8e0208 */
[----:B------:R-:W-:Y:S02]  /*1460*/  @!UP0 UIMAD UR4, UR7, UR19, UR5 ;  /* 0x00000013070482a4 */ /* 0x000fe4000f8e0205 */
[----:B------:R-:W-:Y:S02]  /*1470*/  UIMAD UR26, UR20, UR11, UR26 ;  /* 0x0000000b141a72a4 */ /* 0x000fe4000f8e021a */
[----:B------:R-:W-:Y:S01]  /*1480*/  UIMAD UR27, UR4, UR14, UR10 ;  /* 0x0000000e041b72a4 */ /* 0x000fe2000f8e020a */
[----:B------:R-:W-:Y:S02]  /*1490*/  @!UP0 UMOV UR5, UR6 ;  /* 0x0000000600058c82 */ /* 0x000fe40008000000 */
[----:B------:R-:W-:-:S12]  /*14a0*/  UIMAD UR26, UR5, UR20, UR26 ;  /* 0x00000014051a72a4 */ /* 0x000fd8000f8e021a */
.L_x_18:
[----:B------:R-:W-:-:S09]  /*14b0*/  UISETP.NE.AND UP0, UPT, UR22, 0x1, UPT ;  /* 0x000000011600788c */ /* 0x000fd2000bf05270 */
[----:B------:R-:W-:Y:S05]  /*14c0*/  BRA.U UP0, `(.L_x_19) ;  /* 0x0000000100407547 */ /* 0x000fea000b800000 */
[----:B------:R-:W2:Y:S01]  /*14d0*/  LDCU.128 UR8, c[0x0][0xb10] ;  /* 0x00016200ff0877ac */ /* 0x000ea20008000c00 */
[----:B------:R-:W3:Y:S01]  /*14e0*/  LDCU UR12, c[0x0][0xb0c] ;  /* 0x00016180ff0c77ac */ /* 0x000ee20008000800 */
[----:B------:R-:W4:Y:S01]  /*14f0*/  LDCU UR13, c[0x0][0xb20] ;  /* 0x00016400ff0d77ac */ /* 0x000f220008000800 */
[----:B--2---:R-:W-:Y:S02]  /*1500*/  UIMAD.WIDE.U32 UR4, UR26, UR8, URZ ;  /* 0x000000081a0472a5 */ /* 0x004fe4000f8e00ff */
[----:B------:R-:W-:Y:S02]  /*1510*/  UIMAD.WIDE.U32 UR6, UR27, UR11, URZ ;  /* 0x0000000b1b0672a5 */ /* 0x000fe4000f8e00ff */
[----:B---3--:R-:W-:Y:S02]  /*1520*/  UISETP.NE.AND UP0, UPT, UR12, 0x1, UPT ;  /* 0x000000010c00788c */ /* 0x008fe4000bf05270 */
[----:B------:R-:W-:-:S03]  /*1530*/  USHF.R.U32.HI UR5, URZ, UR9, UR5 ;  /* 0x00000009ff057299 */ /* 0x000fc60008011605 */
[----:B------:R-:W-:Y:S01]  /*1540*/  UMOV UR4, UR7 ;  /* 0x0000000700047c82 */ /* 0x000fe20008000000 */
[----:B------:R-:W-:Y:S02]  /*1550*/  USEL UR5, UR26, UR5, !UP0 ;  /* 0x000000051a057287 */ /* 0x000fe4000c000000 */
[----:B------:R-:W-:Y:S02]  /*1560*/  UISETP.NE.AND UP0, UPT, UR10, 0x1, UPT ;  /* 0x000000010a00788c */ /* 0x000fe4000bf05270 */
[----:B----4-:R-:W-:-:S04]  /*1570*/  USHF.R.U32.HI UR4, URZ, UR13, UR4 ;  /* 0x0000000dff047299 */ /* 0x010fc80008011604 */
[----:B------:R-:W-:-:S04]  /*1580*/  USEL UR4, UR27, UR4, !UP0 ;  /* 0x000000041b047287 */ /* 0x000fc8000c000000 */
[----:B------:R-:W-:Y:S02]  /*1590*/  UIADD3 UR6, UPT, UPT, UR5, -UR4, URZ ;  /* 0x8000000405067290 */ /* 0x000fe4000fffe0ff */
[----:B------:R-:W-:Y:S02]  /*15a0*/  UIADD3 UR4, UPT, UPT, -UR5, UR4, URZ ;  /* 0x0000000405047290 */ /* 0x000fe4000fffe1ff */
[----:B------:R-:W-:Y:S02]  /*15b0*/  UIMAD UR27, UR6, UR10, UR27 ;  /* 0x0000000a061b72a4 */ /* 0x000fe4000f8e021b */
[----:B------:R-:W-:-:S12]  /*15c0*/  UIMAD UR26, UR4, UR12, UR26 ;  /* 0x0000000c041a72a4 */ /* 0x000fd8000f8e021a */
.L_x_19:
[----:B------:R-:W-:Y:S01]  /*15d0*/  UISETP.NE.AND UP0, UPT, UR18, 0x2, UPT ;  /* 0x000000021200788c */ /* 0x000fe2000bf05270 */
[----:B------:R-:W-:Y:S09]  /*15e0*/  BRA.U !UP6, `(.L_x_20) ;  /* 0x000000010e0c7547 */ /* 0x000ff2000b800000 */
[----:B------:R-:W-:Y:S01]  /*15f0*/  UCGABAR_WAIT ;  /* 0x0000000000007dc7 */ /* 0x000fe20008000000 */
[----:B------:R-:W-:Y:S01]  /*1600*/  CCTL.IVALL ;  /* 0x00000000ff00798f */ /* 0x000fe20002000000 */
[----:B------:R-:W-:Y:S05]  /*1610*/  BRA `(.L_x_21) ;  /* 0x0000000000047947 */ /* 0x000fea0003800000 */
.L_x_20:
[----:B------:R-:W-:Y:S06]  /*1620*/  BAR.SYNC.DEFER_BLOCKING 0x0 ;  /* 0x0000000000007b1d */ /* 0x000fec0000010000 */
.L_x_21:
[----:B------:R-:W-:Y:S05]  /*1630*/  BRA.U UP0, `(.L_x_22) ;  /* 0x0000001500707547 */ /* 0x000fea000b800000 */
[----:B------:R-:W2:Y:S01]  /*1640*/  LDCU UR6, c[0x0][0x38c] ;  /* 0x00007180ff0677ac */ /* 0x000ea20008000800 */
[----:B------:R-:W-:Y:S01]  /*1650*/  PLOP3.LUT P1, PT, PT, PT, UP3, 0x80, 0x8 ;  /* 0x000000000008781c */ /* 0x000fe20003f2f038 */
[----:B------:R-:W-:Y:S01]  /*1660*/  IMAD.MOV.U32 R12, RZ, RZ, 0x1 ;  /* 0x00000001ff0c7424 */ /* 0x000fe200078e00ff */
[----:B------:R-:W-:Y:S01]  /*1670*/  ISETP.EQ.OR P2, PT, R0, RZ, P3 ;  /* 0x000000ff0000720c */ /* 0x000fe20001f42670 */
[----:B------:R-:W-:Y:S01]  /*1680*/  UISETP.NE.AND UP1, UPT, UR18, URZ, UPT ;  /* 0x000000ff1200728c */ /* 0x000fe2000bf25270 */
[----:B------:R-:W-:Y:S01]  /*1690*/  PLOP3.LUT P1, PT, P1, PT, PT, 0x8, 0x80 ;  /* 0x000000000080781c */ /* 0x000fe20000f2e170 */
[----:B------:R-:W-:Y:S01]  /*16a0*/  USEL UR29, URZ, 0x1, UP5 ;  /* 0x00000001ff1d7887 */ /* 0x000fe2000a800000 */
[----:B------:R-:W-:Y:S01]  /*16b0*/  CS2R R10, SRZ ;  /* 0x00000000000a7805 */ /* 0x000fe2000001ff00 */
[----:B------:R-:W-:Y:S01]  /*16c0*/  IMAD.MOV.U32 R9, RZ, RZ, RZ ;  /* 0x000000ffff097224 */ /* 0x000fe200078e00ff */
[----:B------:R-:W3:Y:S01]  /*16d0*/  LDCU UR44, c[0x0][0x370] ;  /* 0x00006e00ff2c77ac */ /* 0x000ee20008000800 */
[----:B------:R-:W-:Y:S01]  /*16e0*/  IMAD.MOV.U32 R8, RZ, RZ, 0x1 ;  /* 0x00000001ff087424 */ /* 0x000fe200078e00ff */
[----:B------:R-:W4:Y:S01]  /*16f0*/  LDCU.64 UR38, c[0x0][0x348] ;  /* 0x00006900ff2677ac */ /* 0x000f220008000a00 */
[----:B------:R-:W-:-:S02]  /*1700*/  USHF.R.U32.HI UR48, URZ, 0x5, UR23 ;  /* 0x00000005ff307899 */ /* 0x000fc40008011617 */
[----:B--2---:R-:W-:Y:S02]  /*1710*/  UIADD3 UR5, UPT, UPT, UR6, 0x3f, URZ ;  /* 0x0000003f06057890 */ /* 0x004fe4000fffe0ff */
[----:B------:R-:W-:Y:S02]  /*1720*/  UIADD3 UR49, UPT, UPT, UR6, 0x7e, URZ ;  /* 0x0000007e06317890 */ /* 0x000fe4000fffe0ff */
[----:B------:R-:W-:Y:S01]  /*1730*/  USHF.R.S32.HI UR4, URZ, 0x1f, UR5 ;  /* 0x0000001fff047899 */ /* 0x000fe20008011405 */
[----:B------:R-:W2:Y:S03]  /*1740*/  LDCU UR43, c[0x0][0x374] ;  /* 0x00006e80ff2b77ac */ /* 0x000ea60008000800 */
[----:B------:R-:W-:Y:S02]  /*1750*/  ULEA.HI UR4, UR4, UR5, URZ, 0x6 ;  /* 0x0000000504047291 */ /* 0x000fe4000f8f30ff */
[----:B------:R-:W-:-:S02]  /*1760*/  USEL UR29, UR29, 0x2, UP1 ;  /* 0x000000021d1d7887 */ /* 0x000fc40008800000 */
[----:B------:R-:W-:Y:S02]  /*1770*/  USHF.R.S32.HI UR46, URZ, 0x6, UR4 ;  /* 0x00000006ff2e7899 */ /* 0x000fe40008011404 */
[----:B------:R-:W-:Y:S02]  /*1780*/  UIADD3 UR4, UPT, UPT, UR6, -0x1, URZ ;  /* 0xffffffff06047890 */ /* 0x000fe4000fffe0ff */
[----:B------:R-:W-:Y:S02]  /*1790*/  UISETP.LT.U32.AND UP0, UPT, UR46, 0x6, UPT ;  /* 0x000000062e00788c */ /* 0x000fe4000bf01070 */
[----:B------:R-:W-:Y:S02]  /*17a0*/  UISETP.GE.U32.AND UP2, UPT, UR4, -0x7f, UPT ;  /* 0xffffff810400788c */ /* 0x000fe4000bf46070 */
[----:B------:R-:W-:Y:S01]  /*17b0*/  USEL UR45, UR46, 0x6, UP0 ;  /* 0x000000062e2d7887 */ /* 0x000fe20008000000 */
[----:B------:R-:W-:-:S03]  /*17c0*/  UMOV UR21, URZ ;  /* 0x000000ff00157c82 */ /* 0x000fc60008000000 */
[----:B------:R-:W-:Y:S02]  /*17d0*/  UIADD3 UR22, UPT, UPT, UR45, -0x1, URZ ;  /* 0xffffffff2d167890 */ /* 0x000fe4000fffe0ff */
[----:B------:R-:W-:-:S03]  /*17e0*/  UIADD3 UR47, UPT, UPT, UR46, -UR45, URZ ;  /* 0x8000002d2e2f7290 */ /* 0x000fc6000fffe0ff */
[----:B------:R-:W-:-:S04]  /*17f0*/  @UP2 UIADD3 UR22, UPT, UPT, UR45, URZ, URZ ;  /* 0x000000ff2d162290 */ /* 0x000fc8000fffe0ff */
[----:B--234-:R-:W-:-:S12]  /*1800*/  UIADD3 UR22, UPT, UPT, UR22, 0x1, URZ ;  /* 0x0000000116167890 */ /* 0x01cfd8000fffe0ff */
.L_x_42:
[----:B------:R-:W-:Y:S01]  /*1810*/  UISETP.NE.AND UP0, UPT, UR54, URZ, UPT ;  /* 0x000000ff3600728c */ /* 0x000fe2000bf05270 */
[----:B------:R-:W2:Y:S08]  /*1820*/  S2UR UR54, SR_CgaCtaId ;  /* 0x00000000003679c3 */ /* 0x000eb00000008800 */
[----:B------:R-:W-:Y:S05]  /*1830*/  BRA.U UP0, `(.L_x_23) ;  /* 0x0000000100347547 */ /* 0x000fea000b800000 */
[----:B------:R-:W3:Y:S01]  /*1840*/  S2R R0, SR_CgaCtaId ;  /* 0x0000000000007919 */ /* 0x000ee20000008800 */
[----:B------:R-:W-:-:S04]  /*1850*/  MOV R2, 0x400 ;  /* 0x0000040000027802 */ /* 0x000fc80000000f00 */
[----:B---3--:R-:W-:Y:S02]  /*1860*/  LEA R0, R0, R2, 0x18 ;  /* 0x0000000200007211 */ /* 0x008fe400078ec0ff */
[----:B------:R-:W-:-:S03]  /*1870*/  SHF.L.U32 R2, R8, 0x1f, RZ ;  /* 0x0000001f08027819 */ /* 0x000fc600000006ff */
[----:B------:R-:W-:-:S04]  /*1880*/  IMAD R0, R9, 0x8, R0 ;  /* 0x0000000809007824 */ /* 0x000fc800078e0200 */
[----:B------:R-:W3:Y:S02]  /*1890*/  SYNCS.PHASECHK.TRANS64.TRYWAIT P0, [R0+URZ+0x110], R2 ;  /* 0x00011002000075a7 */ /* 0x000ee400080011ff */
[----:B---3--:R-:W-:Y:S05]  /*18a0*/  @!P0 BRA `(.L_x_24) ;  /* 0x0000006400148947 */ /* 0x008fea0003800000 */
.L_x_124:
[----:B------:R-:W-:Y:S01]  /*18b0*/  VIADD R9, R9, 0x1 ;  /* 0x0000000109097836 */ /* 0x000fe20000000000 */
[----:B------:R3:W-:Y:S04]  /*18c0*/  SYNCS.ARRIVE.TRANS64.A1T0 RZ, [R0+URZ+0x100], RZ ;  /* 0x000100ff00ff79a7 */ /* 0x0007e800081000ff */
[----:B------:R-:W-:-:S04]  /*18d0*/  ISETP.NE.AND P0, PT, R9, 0x2, PT ;  /* 0x000000020900780c */ /* 0x000fc80003f05270 */
[----:B------:R-:W-:Y:S02]  /*18e0*/  SEL R9, R9, RZ, P0 ;  /* 0x000000ff09097207 */ /* 0x000fe40000000000 */
[----:B---3--:R-:W-:-:S04]  /*18f0*/  SEL R0, RZ, 0x1, P0 ;  /* 0x00000001ff007807 */ /* 0x008fc80000000000 */
[----:B------:R-:W-:-:S07]  /*1900*/  LOP3.LUT R8, R8, R0, RZ, 0x3c, !PT ;  /* 0x0000000008087212 */ /* 0x000fce00078e3cff */
.L_x_23:
[----:B------:R-:W-:Y:S01]  /*1910*/  UMOV UR13, 0x400 ;  /* 0x00000400000d7882 */ /* 0x000fe20000000000 */
[----:B------:R-:W-:Y:S01]  /*1920*/  SHF.L.U32 R0, R12, 0x1f, RZ ;  /* 0x0000001f0c007819 */ /* 0x000fe200000006ff */
[----:B--2---:R-:W-:Y:S02]  /*1930*/  ULEA UR13, UR54, UR13, 0x18 ;  /* 0x0000000d360d7291 */ /* 0x004fe4000f8ec0ff */
[----:B------:R-:W-:Y:S02]  /*1940*/  UISETP.GE.U32.AND UP0, UPT, UR49, 0x7f, UPT ;  /* 0x0000007f3100788c */ /* 0x000fe4000bf06070 */
[----:B------:R-:W-:Y:S02]  /*1950*/  ULEA UR4, UR21, UR13, 0x3 ;  /* 0x0000000d15047291 */ /* 0x000fe4000f8e18ff */
[----:B------:R-:W-:Y:S02]  /*1960*/  USHF.L.U32 UR35, UR26, 0x6, URZ ;  /* 0x000000061a237899 */ /* 0x000fe400080006ff */
[----:B------:R-:W-:Y:S01]  /*1970*/  ULEA UR19, UR27, UR48, 0x6 ;  /* 0x000000301b137291 */ /* 0x000fe2000f8e30ff */
[----:B------:R-:W-:-:S04]  /*1980*/  UMOV UR14, URZ ;  /* 0x000000ff000e7c82 */ /* 0x000fc80008000000 */
[----:B------:R2:W3:Y:S01]  /*1990*/  SYNCS.PHASECHK.TRANS64.TRYWAIT P0, [UR4+0x30], R0 ;  /* 0x00003000ff0075a7 */ /* 0x0004e20008001104 */
[----:B------:R-:W-:Y:S06]  /*19a0*/  BRA.U !UP0, `(.L_x_25) ;  /* 0x0000000108f07547 */ /* 0x000fec000b800000 */
[----:B------:R-:W-:Y:S01]  /*19b0*/  UMOV UR15, URZ ;  /* 0x000000ff000f7c82 */ /* 0x000fe20008000000 */
[----:B------:R-:W-:-:S05]  /*19c0*/  UMOV UR4, UR21 ;  /* 0x0000001500047c82 */ /* 0x000fca0008000000 */
.L_x_31:
[----:B------:R-:W-:Y:S01]  /*19d0*/  ULEA UR33, UR4, UR13, 0x3 ;  /* 0x0000000d04217291 */ /* 0x000fe2000f8e18ff */
[----:B---3--:R-:W-:Y:S01]  /*19e0*/  @!P3 MOV R2, 0x8000 ;  /* 0x000080000002b802 */ /* 0x008fe20000000f00 */
[----:B-1-3--:R-:W-:Y:S10]  /*19f0*/  @P0 BRA `(.L_x_26) ;  /* 0x00000000000c0947 */ /* 0x00aff40003800000 */
[----:B------:R-:W-:-:S04]  /*1a00*/  SHF.L.U32 R3, R12, 0x1f, RZ ;  /* 0x0000001f0c037819 */ /* 0x000fc800000006ff */
[----:B------:R-:W3:Y:S02]  /*1a10*/  SYNCS.PHASECHK.TRANS64.TRYWAIT P0, [UR33+0x30], R3 ;  /* 0x00003003ff0075a7 */ /* 0x000ee40008001121 */
[----:B---3--:R-:W-:Y:S05]  /*1a20*/  @!P0 BRA `(.L_x_27) ;  /* 0x0000006000c88947 */ /* 0x008fea0003800000 */
.L_x_26:
[----:B------:R3:W-:Y:S01]  /*1a30*/  @!P3 SYNCS.ARRIVE.TRANS64 RZ, [UR33], R2 ;  /* 0x00000002ffffb9a7 */ /* 0x0007e20008000021 */
[----:B------:R-:W-:-:S04]  /*1a40*/  ULOP3.LUT UR5, UR29, 0x2, URZ, 0xfc, !UPT ;  /* 0x000000021d057892 */ /* 0x000fc8000f8efcff */
[----:B------:R-:W-:-:S09]  /*1a50*/  UISETP.NE.AND UP0, UPT, UR5, 0x2, UPT ;  /* 0x000000020500788c */ /* 0x000fd2000bf05270 */
[----:B------:R-:W-:Y:S05]  /*1a60*/  BRA.U UP0, `(.L_x_28) ;  /* 0x0000000100047547 */ /* 0x000fea000b800000 */
[----:B-1----:R-:W-:Y:S05]  /*1a70*/  BPT.TRAP 0x1 ;  /* 0x000000040000795c */ /* 0x002fea0000300000 */
.L_x_28:
[----:B------:R-:W-:Y:S04]  /*1a80*/  BSSY.RECONVERGENT B0, `(.L_x_29) ;  /* 0x0000003000007945 */ /* 0x000fe80003800200 */
[----:B------:R-:W-:Y:S05]  /*1a90*/  @P2 BRA `(.L_x_30) ;  /* 0x0000000000042947 */ /* 0x000fea0003800000 */
[----:B-1----:R-:W-:Y:S05]  /*1aa0*/  BPT.TRAP 0x1 ;  /* 0x000000040000795c */ /* 0x002fea0000300000 */
.L_x_30:
[----:B-1----:R-:W-:Y:S05]  /*1ab0*/  BSYNC.RECONVERGENT B0 ;  /* 0x0000000000007941 */ /* 0x002fea0003800200 */
.L_x_29:
[----:B------:R-:W-:Y:S02]  /*1ac0*/  UIADD3 UR5, UPT, UPT, UR4, 0x1, URZ ;  /* 0x0000000104057890 */ /* 0x000fe4000fffe0ff */
[----:B------:R-:W-:Y:S02]  /*1ad0*/  ULEA UR24, UR4, UR13, 0xe ;  /* 0x0000000d04187291 */ /* 0x000fe4000f8e70ff */
[----:B------:R-:W-:Y:S02]  /*1ae0*/  UISETP.NE.AND UP0, UPT, UR5, 0x6, UPT ;  /* 0x000000060500788c */ /* 0x000fe4000bf05270 */
[----:B------:R-:W-:Y:S02]  /*1af0*/  ULEA UR8, UR4, UR23, 0xc ;  /* 0x0000001704087291 */ /* 0x000fe4000f8e60ff */
[----:B------:R-:W-:Y:S02]  /*1b00*/  USEL UR6, URZ, 0x1, UP0 ;  /* 0x00000001ff067887 */ /* 0x000fe40008000000 */
[----:B------:R-:W-:-:S02]  /*1b10*/  USEL UR21, UR5, URZ, UP0 ;  /* 0x000000ff05157287 */ /* 0x000fc40008000000 */
[----:B------:R-:W-:Y:S02]  /*1b20*/  UIADD3 UR4, UP0, UPT, UR38, 0x180, URZ ;  /* 0x0000018026047890 */ /* 0x000fe4000ff1e0ff */
[----:B------:R-:W-:Y:S01]  /*1b30*/  ULEA UR5, UR21, UR13, 0x3 ;  /* 0x0000000d15057291 */ /* 0x000fe2000f8e18ff */
[----:B------:R-:W-:Y:S01]  /*1b40*/  LOP3.LUT R12, R12, UR6, RZ, 0x3c, !PT ;  /* 0x000000060c0c7c12 */ /* 0x000fe2000f8e3cff */
[----:B------:R-:W-:Y:S02]  /*1b50*/  USHF.L.U32 UR34, UR15, 0x6, URZ ;  /* 0x000000060f227899 */ /* 0x000fe400080006ff */
[----:B------:R-:W-:Y:S01]  /*1b60*/  UIADD3 UR15, UPT, UPT, UR15, 0x1, URZ ;  /* 0x000000010f0f7890 */ /* 0x000fe2000fffe0ff */
[----:B--2---:R-:W-:Y:S01]  /*1b70*/  SHF.L.U32 R0, R12, 0x1f, RZ ;  /* 0x0000001f0c007819 */ /* 0x004fe200000006ff */
[----:B------:R-:W-:Y:S02]  /*1b80*/  UIADD3 UR6, UP1, UPT, UR38, 0x80, URZ ;  /* 0x0000008026067890 */ /* 0x000fe4000ff3e0ff */
[----:B------:R-:W-:Y:S01]  /*1b90*/  ULEA UR8, UR8, UR13, 0x2 ;  /* 0x0000000d08087291 */ /* 0x000fe2000f8e10ff */
[----:B------:R4:W1:Y:S01]  /*1ba0*/  SYNCS.PHASECHK.TRANS64.TRYWAIT P0, [UR5+0x30], R0 ;  /* 0x00003000ff0075a7 */ /* 0x0008620008001105 */
[----:B------:R-:W-:-:S02]  /*1bb0*/  UIADD3.X UR5, UPT, UPT, URZ, UR39, URZ, UP0, !UPT ;  /* 0x00000027ff057290 */ /* 0x000fc400087fe4ff */
[----:B------:R-:W-:Y:S02]  /*1bc0*/  UISETP.NE.AND UP0, UPT, UR15, UR22, UPT ;  /* 0x000000160f00728c */ /* 0x000fe4000bf05270 */
[----:B------:R-:W-:Y:S02]  /*1bd0*/  UIADD3.X UR7, UPT, UPT, URZ, UR39, URZ, UP1, !UPT ;  /* 0x00000027ff077290 */ /* 0x000fe40008ffe4ff */
[----:B------:R-:W-:Y:S02]  /*1be0*/  UIADD3 UR32, UPT, UPT, UR24, 0x6800, URZ ;  /* 0x0000680018207890 */ /* 0x000fe4000fffe0ff */
[----:B------:R-:W-:Y:S02]  /*1bf0*/  UIADD3 UR26, UPT, UPT, UR34, 0x20, URZ ;  /* 0x00000020221a7890 */ /* 0x000fe4000fffe0ff */
[----:B------:R-:W-:Y:S02]  /*1c00*/  UIADD3 UR24, UPT, UPT, UR24, 0x8800, URZ ;  /* 0x0000880018187890 */ /* 0x000fe4000fffe0ff */
[----:B------:R-:W-:-:S02]  /*1c10*/  UIADD3 UR16, UPT, UPT, UR8, 0x1e800, URZ ;  /* 0x0001e80008107890 */ /* 0x000fc4000fffe0ff */
[----:B------:R-:W-:Y:S01]  /*1c20*/  UIADD3 UR8, UPT, UPT, UR8, 0x20800, URZ ;  /* 0x0002080008087890 */ /* 0x000fe2000fffe0ff */
[----:B------:R-:W-:Y:S01]  /*1c30*/  UMOV UR30, 0x0 ;  /* 0x00000000001e7882 */ /* 0x000fe20000000000 */
[----:B------:R-:W-:Y:S01]  /*1c40*/  UMOV UR31, 0x10000000 ;  /* 0x10000000001f7882 */ /* 0x000fe20000000000 */
[----:B------:R-:W-:Y:S01]  /*1c50*/  UMOV UR25, UR33 ;  /* 0x0000002100197c82 */ /* 0x000fe20008000000 */
[----:B------:R-:W-:Y:S01]  /*1c60*/  UMOV UR27, UR35 ;  /* 0x00000023001b7c82 */ /* 0x000fe20008000000 */
[----:B------:R-:W-:Y:S01]  /*1c70*/  UMOV UR28, UR36 ;  /* 0x00000024001c7c82 */ /* 0x000fe20008000000 */
[----:B------:R-:W-:Y:S01]  /*1c80*/  UMOV UR14, 0x30000 ;  /* 0x00030000000e7882 */ /* 0x000fe20000000000 */
[----:B------:R-:W-:Y:S01]  /*1c90*/  UMOV UR17, UR33 ;  /* 0x0000002100117c82 */ /* 0x000fe20008000000 */
[----:B------:R-:W-:Y:S01]  /*1ca0*/  UMOV UR20, UR36 ;  /* 0x0000002400147c82 */ /* 0x000fe20008000000 */
[----:B------:R-:W-:Y:S01]  /*1cb0*/  UMOV UR18, UR34 ;  /* 0x0000002200127c82 */ /* 0x000fe20008000000 */
[----:B------:R-:W-:Y:S01]  /*1cc0*/  UTMALDG.3D [UR32], [UR6], desc[UR30] ;  /* 0x00001e20060075b4 */ /* 0x000fe20008011000 */
[----:B------:R-:W-:Y:S01]  /*1cd0*/  UMOV UR11, UR19 ;  /* 0x00000013000b7c82 */ /* 0x000fe20008000000 */
[----:B------:R-:W-:Y:S01]  /*1ce0*/  UMOV UR12, UR36 ;  /* 0x00000024000c7c82 */ /* 0x000fe20008000000 */
[----:B------:R-:W-:Y:S01]  /*1cf0*/  UMOV UR9, UR33 ;  /* 0x0000002100097c82 */ /* 0x000fe20008000000 */
[----:B------:R-:W-:Y:S01]  /*1d00*/  UMOV UR10, UR26 ;  /* 0x0000001a000a7c82 */ /* 0x000fe20008000000 */
[----:B------:R-:W-:Y:S01]  /*1d10*/  UTMALDG.3D [UR24], [UR6], desc[UR30] ;  /* 0x00001e18060075b4 */ /* 0x000fe20008011000 */
[----:B------:R-:W-:Y:S01]  /*1d20*/  UTMALDG.3D.MULTICAST [UR16], [UR4], UR14, desc[UR30] ;  /* 0x00001e10040073b4 */ /* 0x000fe2000801180e */
[----:B------:R2:W-:Y:S02]  /*1d30*/  UTMALDG.3D.MULTICAST [UR8], [UR4], UR14, desc[UR30] ;  /* 0x00001e08040073b4 */ /* 0x0005e4000801180e */
[----:B--2---:R-:W-:Y:S01]  /*1d40*/  UMOV UR14, UR22 ;  /* 0x00000016000e7c82 */ /* 0x004fe20008000000 */
[----:B------:R-:W-:Y:S01]  /*1d50*/  UMOV UR4, UR21 ;  /* 0x0000001500047c82 */ /* 0x000fe20008000000 */
[----:B----4-:R-:W-:Y:S05]  /*1d60*/  BRA.U UP0, `(.L_x_31) ;  /* 0xfffffffd00187547 */ /* 0x010fea000b83ffff */
.L_x_25:
[----:B------:R-:W-:Y:S01]  /*1d70*/  ULEA UR4, UR21, UR13, 0x3 ;  /* 0x0000000d15047291 */ /* 0x000fe2000f8e18ff */
[----:B--2---:R-:W-:Y:S01]  /*1d80*/  SHF.L.U32 R0, R12, 0x1f, RZ ;  /* 0x0000001f0c007819 */ /* 0x004fe200000006ff */
[----:B------:R-:W-:Y:S01]  /*1d90*/  @!P1 SYNCS.ARRIVE.TRANS64.A1T0 RZ, [UR13+0x98], RZ ;  /* 0x000098ffffff99a7 */ /* 0x000fe2000810000d */
[----:B------:R-:W-:-:S06]  /*1da0*/  UISETP.GT.AND UP0, UPT, UR46, UR45, UPT ;  /* 0x0000002d2e00728c */ /* 0x000fcc000bf04270 */
[----:B-1-3--:R1:W2:Y:S03]  /*1db0*/  SYNCS.PHASECHK.TRANS64.TRYWAIT P0, [UR4+0x30], R0 ;  /* 0x00003000ff0075a7 */ /* 0x00a2a60008001104 */
[----:B------:R-:W-:Y:S05]  /*1dc0*/  BRA.U !UP0, `(.L_x_32) ;  /* 0x0000000108ec7547 */ /* 0x000fea000b800000 */
[----:B------:R-:W-:Y:S01]  /*1dd0*/  UIADD3 UR15, UPT, UPT, UR47, UR14, URZ ;  /* 0x0000000e2f0f7290 */ /* 0x000fe2000fffe0ff */
[----:B------:R-:W-:-:S11]  /*1de0*/  UMOV UR4, UR21 ;  /* 0x0000001500047c82 */ /* 0x000fd60008000000 */
.L_x_38:
[----:B------:R-:W-:Y:S01]  /*1df0*/  ULEA UR33, UR4, UR13, 0x3 ;  /* 0x0000000d04217291 */ /* 0x000fe2000f8e18ff */
[----:B--2---:R-:W-:Y:S01]  /*1e00*/  @!P3 MOV R2, 0x8000 ;  /* 0x000080000002b802 */ /* 0x004fe20000000f00 */
[----:B--2-4-:R-:W-:Y:S10]  /*1e10*/  @P0 BRA `(.L_x_33) ;  /* 0x00000000000c0947 */ /* 0x014ff40003800000 */
[----:B------:R-:W-:-:S04]  /*1e20*/  SHF.L.U32 R3, R12, 0x1f, RZ ;  /* 0x0000001f0c037819 */ /* 0x000fc800000006ff */
[----:B------:R-:W2:Y:S02]  /*1e30*/  SYNCS.PHASECHK.TRANS64.TRYWAIT P0, [UR33+0x30], R3 ;  /* 0x00003003ff0075a7 */ /* 0x000ea40008001121 */
[----:B--2---:R-:W-:Y:S05]  /*1e40*/  @!P0 BRA `(.L_x_34) ;  /* 0x0000005c00d88947 */ /* 0x004fea0003800000 */
.L_x_33:
[----:B------:R2:W-:Y:S01]  /*1e50*/  @!P3 SYNCS.ARRIVE.TRANS64 RZ, [UR33], R2 ;  /* 0x00000002ffffb9a7 */ /* 0x0005e20008000021 */
[----:B------:R-:W-:-:S04]  /*1e60*/  ULOP3.LUT UR5, UR29, 0x2, URZ, 0xfc, !UPT ;  /* 0x000000021d057892 */ /* 0x000fc8000f8efcff */
[----:B------:R-:W-:-:S09]  /*1e70*/  UISETP.NE.AND UP0, UPT, UR5, 0x2, UPT ;  /* 0x000000020500788c */ /* 0x000fd2000bf05270 */
[----:B------:R-:W-:Y:S05]  /*1e80*/  BRA.U UP0, `(.L_x_35) ;  /* 0x0000000100047547 */ /* 0x000fea000b800000 */
[----:B------:R-:W-:Y:S05]  /*1e90*/  BPT.TRAP 0x1 ;  /* 0x000000040000795c */ /* 0x000fea0000300000 */
.L_x_35:
[----:B------:R-:W-:Y:S04]  /*1ea0*/  BSSY.RECONVERGENT B0, `(.L_x_36) ;  /* 0x0000003000007945 */ /* 0x000fe80003800200 */
[----:B------:R-:W-:Y:S05]  /*1eb0*/  @P2 BRA `(.L_x_37) ;  /* 0x0000000000042947 */ /* 0x000fea0003800000 */
[----:B------:R-:W-:Y:S05]  /*1ec0*/  BPT.TRAP 0x1 ;  /* 0x000000040000795c */ /* 0x000fea0000300000 */
.L_x_37:
[----:B------:R-:W-:Y:S05]  /*1ed0*/  BSYNC.RECONVERGENT B0 ;  /* 0x0000000000007941 */ /* 0x000fea0003800200 */
.L_x_36:
        /* <DEDUP_REMOVED lines=11> */
[----:B-1----:R-:W-:Y:S01]  /*1f90*/  SHF.L.U32 R0, R12, 0x1f, RZ ;  /* 0x0000001f0c007819 */ /* 0x002fe200000006ff */
[----:B------:R-:W-:Y:S02]  /*1fa0*/  UIADD3 UR6, UP1, UPT, UR38, 0x80, URZ ;  /* 0x0000008026067890 */ /* 0x000fe4000ff3e0ff */
[----:B------:R-:W-:Y:S01]  /*1fb0*/  ULEA UR8, UR8, UR13, 0x2 ;  /* 0x0000000d08087291 */ /* 0x000fe2000f8e10ff */
[----:B------:R3:W4:Y:S01]  /*1fc0*/  SYNCS.PHASECHK.TRANS64.TRYWAIT P0, [UR5+0x30], R0 ;  /* 0x00003000ff0075a7 */ /* 0x0007220008001105 */
        /* <DEDUP_REMOVED lines=16> */
[----:B------:R-:W-:Y:S01]  /*20d0*/  UTMALDG.3D [UR32], [UR6], desc[UR30] ;  /* 0x00001e20060075b4 */ /* 0x000fe20008011000 */
[----:B------:R-:W-:Y:S01]  /*20e0*/  UMOV UR18, UR34 ;  /* 0x0000002200127c82 */ /* 0x000fe20008000000 */
[----:B------:R-:W-:Y:S01]  /*20f0*/  UMOV UR11, UR19 ;  /* 0x00000013000b7c82 */ /* 0x000fe20008000000 */
[----:B------:R-:W-:Y:S01]  /*2100*/  UMOV UR12, UR36 ;  /* 0x00000024000c7c82 */ /* 0x000fe20008000000 */
[----:B------:R-:W-:Y:S01]  /*2110*/  UMOV UR9, UR33 ;  /* 0x0000002100097c82 */ /* 0x000fe20008000000 */
[----:B------:R-:W-:Y:S01]  /*2120*/  UMOV UR10, UR26 ;  /* 0x0000001a000a7c82 */ /* 0x000fe20008000000 */
[----:B------:R-:W-:Y:S01]  /*2130*/  UTMALDG.3D [UR24], [UR6], desc[UR30] ;  /* 0x00001e18060075b4 */ /* 0x000fe20008011000 */
[----:B------:R-:W-:Y:S01]  /*2140*/  UTMALDG.3D.MULTICAST [UR16], [UR4], UR37, desc[UR30] ;  /* 0x00001e10040073b4 */ /* 0x000fe20008011825 */
[----:B------:R1:W-:Y:S02]  /*2150*/  UTMALDG.3D.MULTICAST [UR8], [UR4], UR37, desc[UR30] ;  /* 0x00001e08040073b4 */ /* 0x0003e40008011825 */
[----:B-1----:R-:W-:Y:S01]  /*2160*/  UMOV UR4, UR21 ;  /* 0x0000001500047c82 */ /* 0x002fe20008000000 */
[----:B---3--:R-:W-:Y:S05]  /*2170*/  BRA.U UP0, `(.L_x_38) ;  /* 0xfffffffd001c7547 */ /* 0x008fea000b83ffff */
.L_x_32:
[C---:B------:R-:W-:Y:S01]  /*2180*/  LEA R3, R11.reuse, UR13, 0x3 ;  /* 0x0000000d0b037c11 */ /* 0x040fe2000f8e18ff */
[----:B------:R-:W-:Y:S01]  /*2190*/  NOP ;  /* 0x0000000000007918 */ /* 0x000fe20000000000 */
[----:B-1----:R-:W-:Y:S02]  /*21a0*/  SHF.L.U32 R0, R10, 0x1f, RZ ;  /* 0x0000001f0a007819 */ /* 0x002fe400000006ff */
[----:B------:R-:W-:Y:S02]  /*21b0*/  LEA R4, R11, UR13, 0x4 ;  /* 0x0000000d0b047c11 */ /* 0x000fe4000f8e20ff */
[----:B--2-4-:R-:W1:Y:S02]  /*21c0*/  SYNCS.PHASECHK.TRANS64.TRYWAIT P0, [R3+URZ+0xa0], R0 ;  /* 0x0000a000030075a7 */ /* 0x014e6400080011ff */
[----:B-1----:R-:W-:Y:S05]  /*21d0*/  @!P0 BRA `(.L_x_39) ;  /* 0x0000005c000c8947 */ /* 0x002fea0003800000 */
.L_x_127:
[----:B------:R-:W2:Y:S01]  /*21e0*/  LDS.128 R4, [R4+0x130] ;  /* 0x0001300004047984 */ /* 0x000ea20000000c00 */
[----:B------:R-:W-:Y:S01]  /*21f0*/  UISETP.GE.AND UP0, UPT, UR42, 0x1, UPT ;  /* 0x000000012a00788c */ /* 0x000fe2000bf06270 */
[----:B------:R-:W-:Y:S01]  /*2200*/  @!PT LDS RZ, [RZ] ;  /* 0x00000000fffff984 */ /* 0x000fe20000000800 */
[----:B------:R-:W-:Y:S01]  /*2210*/  @!PT LDS RZ, [RZ] ;  /* 0x00000000fffff984 */ /* 0x000fe20000000800 */
[----:B------:R-:W-:Y:S01]  /*2220*/  @!PT LDS RZ, [RZ] ;  /* 0x00000000fffff984 */ /* 0x000fe20000000800 */
[----:B------:R-:W-:Y:S01]  /*2230*/  @!PT LDS RZ, [RZ] ;  /* 0x00000000fffff984 */ /* 0x000fe20000000800 */
[----:B------:R3:W-:Y:S06]  /*2240*/  MEMBAR.ALL.CTA ;  /* 0x0000000000007992 */ /* 0x0007ec0000008000 */
[----:B---3--:R-:W3:Y:S01]  /*2250*/  FENCE.VIEW.ASYNC.S ;  /* 0x00000000000073c6 */ /* 0x008ee20000000000 */
[----:B--2---:R-:W-:-:S13]  /*2260*/  LOP3.LUT P0, RZ, R6, 0x1, RZ, 0xc0, !PT ;  /* 0x0000000106ff7812 */ /* 0x004fda000780c0ff */
[----:B---3--:R-:W-:Y:S01]  /*2270*/  VOTEU.ANY UP1, P0 ;  /* 0x0000000000ff7886 */ /* 0x008fe20000020100 */
[----:B------:R-:W-:-:S13]  /*2280*/  PLOP3.LUT P0, PT, PT, PT, UP1, 0x80, 0x8 ;  /* 0x000000000008781c */ /* 0x000fda0003f0f018 */
[----:B-1----:R-:W-:Y:S02]  /*2290*/  @P0 LOP3.LUT R0, R5, 0xffff, RZ, 0xc0, !PT ;  /* 0x0000ffff05000812 */ /* 0x002fe400078ec0ff */
[----:B------:R-:W-:Y:S02]  /*22a0*/  @P0 MOV R2, R4 ;  /* 0x0000000400020202 */ /* 0x000fe40000000f00 */
[----:B------:R-:W-:Y:S01]  /*22b0*/  @P0 R2UR UR5, R0 ;  /* 0x00000000000502ca */ /* 0x000fe200000e0000 */
[----:B------:R-:W-:Y:S01]  /*22c0*/  VIADD R0, R3, 0xb0 ;  /* 0x000000b003007836 */ /* 0x000fe20000000000 */
[----:B------:R-:W-:Y:S02]  /*22d0*/  @P0 SHF.R.U32.HI R4, RZ, 0x10, R5 ;  /* 0x00000010ff040819 */ /* 0x000fe40000011605 */
[----:B------:R-:W-:Y:S02]  /*22e0*/  @P0 R2UR UR6, R2 ;  /* 0x00000000020602ca */ /* 0x000fe400000e0000 */
[----:B------:R-:W-:-:S02]  /*22f0*/  PRMT R0, RZ, 0x654, R0 ;  /* 0x00000654ff007816 */ /* 0x000fc40000000000 */
[----:B------:R-:W-:Y:S02]  /*2300*/  @P0 R2UR UR4, R4 ;  /* 0x00000000040402ca */ /* 0x000fe400000e0000 */
[----:B------:R1:W-:Y:S03]  /*2310*/  SYNCS.ARRIVE.TRANS64.RED.A1T0 RZ, [R0+URZ], RZ ;  /* 0x000000ff00ff79a7 */ /* 0x0003e600081004ff */
[----:B------:R-:W-:-:S04]  /*2320*/  @UP1 UMOV UR40, UR5 ;  /* 0x0000000500281c82 */ /* 0x000fc80008000000 */
[----:B------:R-:W-:-:S04]  /*2330*/  @UP1 UMOV UR41, UR6 ;  /* 0x0000000600291c82 */ /* 0x000fc80008000000 */
[----:B------:R-:W-:Y:S01]  /*2340*/  @UP1 UMOV UR36, UR4 ;  /* 0x0000000400241c82 */ /* 0x000fe20008000000 */
[----:B------:R-:W-:Y:S05]  /*2350*/  BRA.U !UP0, `(.L_x_40) ;  /* 0x0000000108d47547 */ /* 0x000fea000b800000 */
[----:B------:R-:W2:Y:S01]  /*2360*/  LDCU.128 UR16, c[0x0][0xb10] ;  /* 0x00016200ff1077ac */ /* 0x000ea20008000c00 */
[----:B------:R-:W3:Y:S01]  /*2370*/  LDCU UR12, c[0x0][0xb20] ;  /* 0x00016400ff0c77ac */ /* 0x000ee20008000800 */
[----:B------:R-:W4:Y:S01]  /*2380*/  LDCU UR20, c[0x0][0xb0c] ;  /* 0x00016180ff1477ac */ /* 0x000f220008000800 */
[----:B------:R-:W1:Y:S01]  /*2390*/  LDCU.64 UR8, c[0x0][0xb28] ;  /* 0x00016500ff0877ac */ /* 0x000e620008000a00 */
[----:B------:R-:W-:Y:S02]  /*23a0*/  UISETP.NE.AND UP3, UPT, UR42, 0x1, UPT ;  /* 0x000000012a00788c */ /* 0x000fe4000bf65270 */
[----:B--2---:R-:W-:Y:S02]  /*23b0*/  UIMAD.WIDE.U32 UR6, UR43, UR19, URZ ;  /* 0x000000132b0672a5 */ /* 0x004fe4000f8e00ff */
[----:B------:R-:W-:Y:S02]  /*23c0*/  UIMAD.WIDE.U32 UR4, UR44, UR16, URZ ;  /* 0x000000102c0472a5 */ /* 0x000fe4000f8e00ff */
[----:B------:R-:W-:-:S02]  /*23d0*/  UISETP.NE.AND UP0, UPT, UR18, 0x1, UPT ;  /* 0x000000011200788c */ /* 0x000fc4000bf05270 */
[----:B------:R-:W-:Y:S01]  /*23e0*/  UIMAD.WIDE.U32 UR24, UR40, UR19, URZ ;  /* 0x00000013281872a5 */ /* 0x000fe2000f8e00ff */
[----:B------:R-:W-:Y:S02]  /*23f0*/  UMOV UR6, UR7 ;  /* 0x0000000700067c82 */ /* 0x000fe40008000000 */
[----:B------:R-:W-:Y:S01]  /*2400*/  UMOV UR4, UR5 ;  /* 0x0000000500047c82 */ /* 0x000fe20008000000 */
[----:B---3--:R-:W-:Y:S02]  /*2410*/  USHF.R.U32.HI UR6, URZ, UR12, UR6 ;  /* 0x0000000cff067299 */ /* 0x008fe40008011606 */
[----:B----4-:R-:W-:Y:S02]  /*2420*/  UISETP.NE.AND UP2, UPT, UR20, 0x1, UPT ;  /* 0x000000011400788c */ /* 0x010fe4000bf45270 */
[----:B------:R-:W-:Y:S02]  /*2430*/  USHF.R.U32.HI UR4, URZ, UR17, UR4 ;  /* 0x00000011ff047299 */ /* 0x000fe40008011604 */
[----:B------:R-:W-:-:S02]  /*2440*/  USEL UR5, UR43, UR6, !UP0 ;  /* 0x000000062b057287 */ /* 0x000fc4000c000000 */
[----:B------:R-:W-:Y:S02]  /*2450*/  USEL UR6, UR44, UR4, !UP2 ;  /* 0x000000042c067287 */ /* 0x000fe4000d000000 */
[----:B-1----:R-:W-:Y:S01]  /*2460*/  UIMAD.WIDE.U32 UR10, UR5, UR8, URZ ;  /* 0x00000008050a72a5 */ /* 0x002fe2000f8e00ff */
[----:B------:R-:W-:Y:S01]  /*2470*/  UMOV UR4, UR25 ;  /* 0x0000001900047c82 */ /* 0x000fe20008000000 */
[----:B------:R-:W-:Y:S02]  /*2480*/  UIMAD.WIDE.U32 UR14, UR41, UR16, URZ ;  /* 0x00000010290e72a5 */ /* 0x000fe4000f8e00ff */
[----:B------:R-:W-:-:S03]  /*2490*/  UIMAD.WIDE.U32 UR24, UR6, UR8, URZ ;  /* 0x00000008061872a5 */ /* 0x000fc6000f8e00ff */
[----:B------:R-:W-:Y:S01]  /*24a0*/  UMOV UR10, UR11 ;  /* 0x0000000b000a7c82 */ /* 0x000fe20008000000 */
[----:B------:R-:W-:Y:S02]  /*24b0*/  USHF.R.U32.HI UR4, URZ, UR12, UR4 ;  /* 0x0000000cff047299 */ /* 0x000fe40008011604 */
[----:B------:R-:W-:Y:S01]  /*24c0*/  @UP3 USHF.R.U32.HI UR5, URZ, UR9, UR10 ;  /* 0x00000009ff053299 */ /* 0x000fe2000801160a */
[----:B------:R-:W-:Y:S01]  /*24d0*/  UMOV UR14, UR15 ;  /* 0x0000000f000e7c82 */ /* 0x000fe20008000000 */
[----:B------:R-:W-:Y:S01]  /*24e0*/  UMOV UR24, UR25 ;  /* 0x0000001900187c82 */ /* 0x000fe20008000000 */
[----:B------:R-:W-:Y:S02]  /*24f0*/  USHF.R.U32.HI UR17, URZ, UR17, UR14 ;  /* 0x00000011ff117299 */ /* 0x000fe4000801160e */
[----:B------:R-:W-:Y:S02]  /*2500*/  USEL UR4, UR40, UR4, !UP0 ;  /* 0x0000000428047287 */ /* 0x000fe4000c000000 */
[----:B------:R-:W-:-:S02]  /*2510*/  @UP3 USHF.R.U32.HI UR6, URZ, UR9, UR24 ;  /* 0x00000009ff063299 */ /* 0x000fc40008011618 */
[----:B------:R-:W-:Y:S02]  /*2520*/  UIMAD UR7, UR42, UR5, URZ ;  /* 0x000000052a0772a4 */ /* 0x000fe4000f8e02ff */
[----:B------:R-:W-:Y:S02]  /*2530*/  USEL UR5, UR41, UR17, !UP2 ;  /* 0x0000001129057287 */ /* 0x000fe4000d000000 */
[----:B------:R-:W-:Y:S02]  /*2540*/  UIMAD UR10, UR42, UR6, URZ ;  /* 0x000000062a0a72a4 */ /* 0x000fe4000f8e02ff */
[----:B------:R-:W-:Y:S02]  /*2550*/  UISETP.GE.AND UP0, UPT, UR4, UR7, UPT ;  /* 0x000000070400728c */ /* 0x000fe4000bf06270 */
[----:B------:R-:W-:Y:S02]  /*2560*/  UIMAD.WIDE.U32 UR14, UR4, UR8, URZ ;  /* 0x00000008040e72a5 */ /* 0x000fe4000f8e00ff */
[----:B------:R-:W-:-:S02]  /*2570*/  UISETP.GE.OR UP0, UPT, UR5, UR10, UP0 ;  /* 0x0000000a0500728c */ /* 0x000fc40008706670 */
[----:B------:R-:W-:Y:S02]  /*2580*/  UIMAD.WIDE.U32 UR10, UR5, UR8, URZ ;  /* 0x00000008050a72a5 */ /* 0x000fe4000f8e00ff */
[----:B------:R-:W-:Y:S01]  /*2590*/  UIADD3 UR12, UPT, UPT, -UR4, URZ, URZ ;  /* 0x000000ff040c7290 */ /* 0x000fe2000fffe1ff */
[----:B------:R-:W-:Y:S01]  /*25a0*/  UMOV UR8, UR15 ;  /* 0x0000000f00087c82 */ /* 0x000fe20008000000 */
[----:B------:R-:W-:Y:S02]  /*25b0*/  UIADD3 UR10, UPT, UPT, -UR5, URZ, URZ ;  /* 0x000000ff050a7290 */ /* 0x000fe4000fffe1ff */
[----:B------:R-:W-:-:S03]  /*25c0*/  USHF.R.U32.HI UR8, URZ, UR9, UR8 ;  /* 0x00000009ff087299 */ /* 0x000fc60008011608 */
[----:B------:R-:W-:Y:S01]  /*25d0*/  @!UP0 UMOV UR7, UR11 ;  /* 0x0000000b00078c82 */ /* 0x000fe20008000000 */
[----:B------:R-:W-:Y:S02]  /*25e0*/  UIMAD UR12, UR18, UR12, UR40 ;  /* 0x0000000c120c72a4 */ /* 0x000fe4000f8e0228 */
[----:B------:R-:W-:Y:S02]  /*25f0*/  USEL UR8, UR4, UR8, !UP3 ;  /* 0x0000000804087287 */ /* 0x000fe4000d800000 */
[----:B------:R-:W-:Y:S02]  /*2600*/  @!UP0 USHF.R.U32.HI UR7, URZ, UR9, UR7 ;  /* 0x00000009ff078299 */ /* 0x000fe40008011607 */
[----:B------:R-:W-:Y:S02]  /*2610*/  UIADD3 UR9, UPT, UPT, -UR8, URZ, URZ ;  /* 0x000000ff08097290 */ /* 0x000fe4000fffe1ff */
[----:B------:R-:W-:Y:S02]  /*2620*/  @!UP0 USEL UR7, UR5, UR7, !UP3 ;  /* 0x0000000705078287 */ /* 0x000fe4000d800000 */
[----:B------:R-:W-:-:S02]  /*2630*/  UIMAD UR9, UR42, UR9, UR4 ;  /* 0x000000092a0972a4 */ /* 0x000fc4000f8e0204 */
[----:B------:R-:W-:Y:S02]  /*2640*/  @!UP0 UIADD3 UR8, UPT, UPT, UR8, -UR7, URZ ;  /* 0x8000000708088290 */ /* 0x000fe4000fffe0ff */
[----:B------:R-:W-:Y:S02]  /*2650*/  @!UP0 UIMAD UR7, UR9, UR6, UR7 ;  /* 0x00000006090782a4 */ /* 0x000fe4000f8e0207 */
[----:B------:R-:W-:Y:S02]  /*2660*/  @!UP0 UIMAD UR4, UR42, UR8, UR5 ;  /* 0x000000082a0482a4 */ /* 0x000fe4000f8e0205 */
[----:B------:R-:W-:Y:S02]  /*2670*/  UIMAD UR6, UR20, UR10, UR41 ;  /* 0x0000000a140672a4 */ /* 0x000fe4000f8e0229 */
[----:B------:R-:W-:Y:S01]  /*2680*/  UIMAD UR40, UR4, UR18, UR12 ;  /* 0x00000012042872a4 */ /* 0x000fe2000f8e020c */
[----:B------:R-:W-:Y:S02]  /*2690*/  @!UP0 UMOV UR5, UR7 ;  /* 0x0000000700058c82 */ /* 0x000fe40008000000 */
[----:B------:R-:W-:-:S12]  /*26a0*/  UIMAD UR41, UR5, UR20, UR6 ;  /* 0x00000014052972a4 */ /* 0x000fd8000f8e0206 */
.L_x_40:
[----:B------:R-:W2:Y:S02]  /*26b0*/  LDCU UR4, c[0x0][0xb30] ;  /* 0x00016600ff0477ac */ /* 0x000ea40008000800 */
[----:B--2---:R-:W-:-:S09]  /*26c0*/  UISETP.NE.AND UP0, UPT, UR4, 0x1, UPT ;  /* 0x000000010400788c */ /* 0x004fd2000bf05270 */
[----:B------:R-:W-:Y:S05]  /*26d0*/  BRA.U UP0, `(.L_x_41) ;  /* 0x0000000100447547 */ /* 0x000fea000b800000 */
[----:B------:R-:W2:Y:S01]  /*26e0*/  LDCU.128 UR8, c[0x0][0xb10] ;  /* 0x00016200ff0877ac */ /* 0x000ea20008000c00 */
[----:B------:R-:W3:Y:S01]  /*26f0*/  LDCU UR12, c[0x0][0xb0c] ;  /* 0x00016180ff0c77ac */ /* 0x000ee20008000800 */
[----:B------:R-:W4:Y:S01]  /*2700*/  LDCU UR14, c[0x0][0xb20] ;  /* 0x00016400ff0e77ac */ /* 0x000f220008000800 */
[----:B--2---:R-:W-:Y:S02]  /*2710*/  UIMAD.WIDE.U32 UR6, UR41, UR8, URZ ;  /* 0x00000008290672a5 */ /* 0x004fe4000f8e00ff */
[----:B------:R-:W-:Y:S02]  /*2720*/  UIMAD.WIDE.U32 UR4, UR40, UR11, URZ ;  /* 0x0000000b280472a5 */ /* 0x000fe4000f8e00ff */
[----:B---3--:R-:W-:Y:S02]  /*2730*/  UISETP.NE.AND UP2, UPT, UR12, 0x1, UPT ;  /* 0x000000010c00788c */ /* 0x008fe4000bf45270 */
[----:B------:R-:W-:Y:S01]  /*2740*/  UISETP.NE.AND UP0, UPT, UR10, 0x1, UPT ;  /* 0x000000010a00788c */ /* 0x000fe2000bf05270 */
[----:B------:R-:W-:-:S02]  /*2750*/  UMOV UR6, UR7 ;  /* 0x0000000700067c82 */ /* 0x000fc40008000000 */
[----:B------:R-:W-:Y:S01]  /*2760*/  UMOV UR4, UR5 ;  /* 0x0000000500047c82 */ /* 0x000fe20008000000 */
[----:B------:R-:W-:Y:S02]  /*2770*/  USHF.R.U32.HI UR9, URZ, UR9, UR6 ;  /* 0x00000009ff097299 */ /* 0x000fe40008011606 */
[----:B----4-:R-:W-:Y:S02]  /*2780*/  USHF.R.U32.HI UR4, URZ, UR14, UR4 ;  /* 0x0000000eff047299 */ /* 0x010fe40008011604 */
[----:B------:R-:W-:Y:S02]  /*2790*/  USEL UR5, UR41, UR9, !UP2 ;  /* 0x0000000929057287 */ /* 0x000fe4000d000000 */
[----:B------:R-:W-:-:S04]  /*27a0*/  USEL UR4, UR40, UR4, !UP0 ;  /* 0x0000000428047287 */ /* 0x000fc8000c000000 */
[----:B------:R-:W-:Y:S02]  /*27b0*/  UIADD3 UR6, UPT, UPT, UR5, -UR4, URZ ;  /* 0x8000000405067290 */ /* 0x000fe4000fffe0ff */
[----:B------:R-:W-:Y:S02]  /*27c0*/  UIADD3 UR4, UPT, UPT, -UR5, UR4, URZ ;  /* 0x0000000405047290 */ /* 0x000fe4000fffe1ff */
[----:B------:R-:W-:Y:S02]  /*27d0*/  UIMAD UR40, UR6, UR10, UR40 ;  /* 0x0000000a062872a4 */ /* 0x000fe4000f8e0228 */
[----:B------:R-:W-:-:S12]  /*27e0*/  UIMAD UR41, UR4, UR12, UR41 ;  /* 0x0000000c042972a4 */ /* 0x000fd8000f8e0229 */
.L_x_41:
[----:B------:R-:W-:Y:S01]  /*27f0*/  VIADD R11, R11, 0x1 ;  /* 0x000000010b0b7836 */ /* 0x000fe20000000000 */
[----:B------:R-:W-:Y:S02]  /*2800*/  R2UR UR5, R56 ;  /* 0x00000000380572ca */ /* 0x000fe400000e0000 */
[----:B------:R-:W-:Y:S02]  /*2810*/  R2UR UR4, R55 ;  /* 0x00000000370472ca */ /* 0x000fe400000e0000 */
[C---:B------:R-:W-:Y:S02]  /*2820*/  ISETP.NE.AND P0, PT, R11.reuse, 0x2, PT ;  /* 0x000000020b00780c */ /* 0x040fe40003f05270 */
[----:B------:R-:W-:Y:S02]  /*2830*/  PLOP3.LUT P1, PT, PT, PT, PT, 0x80, 0x8 ;  /* 0x000000000008781c */ /* 0x000fe40003f2f070 */
[----:B-1----:R-:W-:Y:S02]  /*2840*/  SEL R0, RZ, 0x1, P0 ;  /* 0x00000001ff007807 */ /* 0x002fe40000000000 */
[----:B------:R-:W-:-:S02]  /*2850*/  SEL R11, R11, RZ, P0 ;  /* 0x000000ff0b0b7207 */ /* 0x000fc40000000000 */
[----:B------:R-:W-:Y:S01]  /*2860*/  LOP3.LUT R10, R10, R0, RZ, 0x3c, !PT ;  /* 0x000000000a0a7212 */ /* 0x000fe200078e3cff */
[----:B------:R-:W-:Y:S02]  /*2870*/  UIADD3 UR26, UPT, UPT, UR41, UR5, URZ ;  /* 0x00000005291a7290 */ /* 0x000fe4000fffe0ff */
[----:B------:R-:W-:Y:S01]  /*2880*/  UIADD3 UR27, UPT, UPT, UR40, UR4, URZ ;  /* 0x00000004281b7290 */ /* 0x000fe2000fffe0ff */
[----:B------:R-:W-:Y:S11]  /*2890*/  BRA.U UP1, `(.L_x_42) ;  /* 0xffffffed01dc7547 */ /* 0x000ff6000b83ffff */
[----:B------:R-:W-:Y:S01]  /*28a0*/  UIADD3 UR13, UPT, UPT, UR13, 0x30, URZ ;  /* 0x000000300d0d7890 */ /* 0x000fe2000fffe0ff */
[----:B------:R-:W-:-:S03]  /*28b0*/  SHF.L.U32 R2, R12, 0x1f, RZ ;  /* 0x0000001f0c027819 */ /* 0x000fc600000006ff */
[----:B------:R-:W-:-:S09]  /*28c0*/  ULEA UR4, UR21, UR13, 0x3 ;  /* 0x0000000d15047291 */ /* 0x000fd2000f8e18ff */
[----:B------:R-:W1:Y:S02]  /*28d0*/  SYNCS.PHASECHK.TRANS64.TRYWAIT P0, [UR4], R2 ;  /* 0x00000002ff0075a7 */ /* 0x000e640008001104 */
[----:B-1----:R-:W-:Y:S05]  /*28e0*/  @!P0 BRA `(.L_x_43) ;  /* 0x00000054005c8947 */ /* 0x002fea0003800000 */
.L_x_129:
[----:B------:R-:W-:-:S04]  /*28f0*/  UIADD3 UR4, UPT, UPT, UR21, 0x1, URZ ;  /* 0x0000000115047890 */ /* 0x000fc8000fffe0ff */
[----:B------:R-:W-:-:S04]  /*2900*/  UISETP.NE.AND UP0, UPT, UR4, 0x6, UPT ;  /* 0x000000060400788c */ /* 0x000fc8000bf05270 */
[----:B------:R-:W-:Y:S02]  /*2910*/  USEL UR6, URZ, 0x1, UP0 ;  /* 0x00000001ff067887 */ /* 0x000fe40008000000 */
[----:B------:R-:W-:-:S04]  /*2920*/  USEL UR4, UR4, URZ, UP0 ;  /* 0x000000ff04047287 */ /* 0x000fc80008000000 */
[----:B------:R-:W-:Y:S01]  /*2930*/  ULEA UR5, UR4, UR13, 0x3 ;  /* 0x0000000d04057291 */ /* 0x000fe2000f8e18ff */
[----:B-1----:R-:W-:-:S04]  /*2940*/  LOP3.LUT R2, R12, UR6, RZ, 0x3c, !PT ;  /* 0x000000060c027c12 */ /* 0x002fc8000f8e3cff */
[----:B------:R-:W-:-:S04]  /*2950*/  SHF.L.U32 R3, R2, 0x1f, RZ ;  /* 0x0000001f02037819 */ /* 0x000fc800000006ff */
[----:B------:R-:W1:Y:S02]  /*2960*/  SYNCS.PHASECHK.TRANS64.TRYWAIT P0, [UR5], R3 ;  /* 0x00000003ff0075a7 */ /* 0x000e640008001105 */
[----:B-1----:R-:W-:Y:S05]  /*2970*/  @!P0 BRA `(.L_x_44) ;  /* 0x0000005400508947 */ /* 0x002fea0003800000 */
.L_x_131:
[----:B------:R-:W-:-:S04]  /*2980*/  UIADD3 UR4, UPT, UPT, UR4, 0x1, URZ ;  /* 0x0000000104047890 */ /* 0x000fc8000fffe0ff */
[----:B------:R-:W-:-:S04]  /*2990*/  UISETP.NE.AND UP0, UPT, UR4, 0x6, UPT ;  /* 0x000000060400788c */ /* 0x000fc8000bf05270 */
[----:B------:R-:W-:Y:S02]  /*29a0*/  USEL UR6, URZ, 0x1, UP0 ;  /* 0x00000001ff067887 */ /* 0x000fe40008000000 */
[----:B------:R-:W-:-:S04]  /*29b0*/  USEL UR4, UR4, URZ, UP0 ;  /* 0x000000ff04047287 */ /* 0x000fc80008000000 */
[----:B------:R-:W-:Y:S01]  /*29c0*/  ULEA UR5, UR4, UR13, 0x3 ;  /* 0x0000000d04057291 */ /* 0x000fe2000f8e18ff */
[----:B------:R-:W-:-:S04]  /*29d0*/  LOP3.LUT R2, R2, UR6, RZ, 0x3c, !PT ;  /* 0x0000000602027c12 */ /* 0x000fc8000f8e3cff */
[----:B-1----:R-:W-:-:S04]  /*29e0*/  SHF.L.U32 R3, R2, 0x1f, RZ ;  /* 0x0000001f02037819 */ /* 0x002fc800000006ff */
[----:B------:R-:W1:Y:S02]  /*29f0*/  SYNCS.PHASECHK.TRANS64.TRYWAIT P0, [UR5], R3 ;  /* 0x00000003ff0075a7 */ /* 0x000e640008001105 */
[----:B-1----:R-:W-:Y:S05]  /*2a00*/  @!P0 BRA `(.L_x_45) ;  /* 0x0000005400448947 */ /* 0x002fea0003800000 */
.L_x_133:
        /* <DEDUP_REMOVED lines=9> */
.L_x_135:
        /* <DEDUP_REMOVED lines=9> */
.L_x_137:
[----:B------:R-:W-:-:S04]  /*2b30*/  UIADD3 UR4, UPT, UPT, UR4, 0x1, URZ ;  /* 0x0000000104047890 */ /* 0x000fc8000fffe0ff */
[----:B------:R-:W-:-:S04]  /*2b40*/  UISETP.NE.AND UP0, UPT, UR4, 0x6, UPT ;  /* 0x000000060400788c */ /* 0x000fc8000bf05270 */
[----:B------:R-:W-:Y:S02]  /*2b50*/  USEL UR5, URZ, 0x1, UP0 ;  /* 0x00000001ff057887 */ /* 0x000fe40008000000 */
[----:B------:R-:W-:-:S04]  /*2b60*/  USEL UR4, UR4, URZ, UP0 ;  /* 0x000000ff04047287 */ /* 0x000fc80008000000 */
[----:B------:R-:W-:Y:S01]  /*2b70*/  ULEA UR4, UR4, UR13, 0x3 ;  /* 0x0000000d04047291 */ /* 0x000fe2000f8e18ff */
[----:B------:R-:W-:-:S04]  /*2b80*/  LOP3.LUT R2, R2, UR5, RZ, 0x3c, !PT ;  /* 0x0000000502027c12 */ /* 0x000fc8000f8e3cff */
[----:B------:R-:W-:Y:S01]  /*2b90*/  SHF.L.U32 R2, R2, 0x1f, RZ ;  /* 0x0000001f02027819 */ /* 0x000fe200000006ff */
[----:B-1----:R-:W-:-:S07]  /*2ba0*/  IMAD.U32 R0, RZ, RZ, UR4 ;  /* 0x00000004ff007e24 */ /* 0x002fce000f8e00ff */
.L_x_48:
[----:B-1----:R1:W2:Y:S02]  /*2bb0*/  SYNCS.PHASECHK.TRANS64.TRYWAIT P0, [R0+URZ], R2 ;  /* 0x00000002000075a7 */ /* 0x0022a400080011ff */
[----:B--2---:R-:W-:Y:S05]  /*2bc0*/  @!P0 NANOSLEEP.SYNCS 0x989680 ;  /* 0x009896800000895d */ /* 0x004fea0003900000 */
[----:B------:R-:W2:Y:S02]  /*2bd0*/  @!P0 SYNCS.PHASECHK.TRANS64 P0, [R0+URZ], R2 ;  /* 0x00000002000085a7 */ /* 0x000ea400080010ff */
[----:B--2---:R-:W-:Y:S05]  /*2be0*/  @P0 EXIT ;  /* 0x000000000000094d */ /* 0x004fea0003800000 */
[----:B------:R-:W-:Y:S05]  /*2bf0*/  BRA `(.L_x_48) ;  /* 0xfffffffc00ec7947 */ /* 0x000fea000383ffff */
.L_x_22:
[----:B------:R-:W-:-:S04]  /*2c00*/  UISETP.NE.AND UP0, UPT, UR54, URZ, UPT ;  /* 0x000000ff3600728c */ /* 0x000fc8000bf05270 */
[----:B------:R-:W-:-:S09]  /*2c10*/  UISETP.NE.OR UP0, UPT, UR18, 0x1, UP0 ;  /* 0x000000011200788c */ /* 0x000fd20008705670 */
[----:B------:R-:W-:Y:S05]  /*2c20*/  BRA.U UP0, `(.L_x_49) ;  /* 0x0000000500487547 */ /* 0x000fea000b800000 */
[----:B------:R-:W-:Y:S01]  /*2c30*/  ISETP.GE.U32.AND P2, PT, R0, 0x2, PT ;  /* 0x000000020000780c */ /* 0x000fe20003f46070 */
[----:B------:R-:W-:Y:S01]  /*2c40*/  IMAD.MOV.U32 R12, RZ, RZ, 0x1 ;  /* 0x00000001ff0c7424 */ /* 0x000fe200078e00ff */
[----:B------:R-:W-:Y:S02]  /*2c50*/  CS2R R10, SRZ ;  /* 0x00000000000a7805 */ /* 0x000fe4000001ff00 */
[----:B------:R-:W-:Y:S01]  /*2c60*/  CS2R R8, SRZ ;  /* 0x0000000000087805 */ /* 0x000fe2000001ff00 */
[----:B------:R-:W-:Y:S01]  /*2c70*/  UMOV UR6, 0x400 ;  /* 0x0000040000067882 */ /* 0x000fe20000000000 */
[----:B------:R-:W-:Y:S01]  /*2c80*/  UMOV UR5, URZ ;  /* 0x000000ff00057c82 */ /* 0x000fe20008000000 */
[----:B------:R-:W-:-:S12]  /*2c90*/  ULEA UR6, UR54, UR6, 0x18 ;  /* 0x0000000636067291 */ /* 0x000fd8000f8ec0ff */
.L_x_53:
[----:B------:R-:W-:Y:S02]  /*2ca0*/  LEA R2, R8, UR6, 0x3 ;  /* 0x0000000608027c11 */ /* 0x000fe4000f8e18ff */
[----:B------:R-:W-:-:S03]  /*2cb0*/  SHF.L.U32 R4, R9, 0x1f, RZ ;  /* 0x0000001f09047819 */ /* 0x000fc600000006ff */
[----:B------:R-:W-:Y:S01]  /*2cc0*/  VIADD R5, R2, 0x110 ;  /* 0x0000011002057836 */ /* 0x000fe20000000000 */
[----:B------:R-:W2:Y:S02]  /*2cd0*/  SYNCS.PHASECHK.TRANS64.TRYWAIT P0, [R2+URZ+0x100], R4 ;  /* 0x00010004020075a7 */ /* 0x000ea400080011ff */
[----:B--2---:R-:W-:Y:S05]  /*2ce0*/  @!P0 BRA `(.L_x_50) ;  /* 0x0000005000d48947 */ /* 0x004fea0003800000 */
.L_x_138:
[----:B------:R-:W-:Y:S01]  /*2cf0*/  ULEA UR4, UR5, UR6, 0x3 ;  /* 0x0000000605047291 */ /* 0x000fe2000f8e18ff */
[----:B--2---:R-:W-:Y:S01]  /*2d00*/  PRMT R2, RZ, 0x654, R5 ;  /* 0x00000654ff027816 */ /* 0x004fe20000000005 */
[----:B------:R-:W-:Y:S01]  /*2d10*/  @!P2 IMAD.MOV.U32 R4, RZ, RZ, 0x10 ;  /* 0x00000010ff04a424 */ /* 0x000fe200078e00ff */
[----:B------:R-:W-:Y:S01]  /*2d20*/  SHF.L.U32 R5, R12, 0x1f, RZ ;  /* 0x0000001f0c057819 */ /* 0x000fe200000006ff */
[----:B------:R-:W-:Y:S01]  /*2d30*/  UIADD3 UR7, UPT, UPT, UR4, 0xa0, URZ ;  /* 0x000000a004077890 */ /* 0x000fe2000fffe0ff */
[----:B------:R2:W-:Y:S05]  /*2d40*/  SYNCS.ARRIVE.TRANS64.RED.A1T0 RZ, [R2+URZ], RZ ;  /* 0x000000ff02ff79a7 */ /* 0x0005ea00081004ff */
[----:B------:R-:W-:Y:S01]  /*2d50*/  IMAD.U32 R6, RZ, RZ, UR7 ;  /* 0x00000007ff067e24 */ /* 0x000fe2000f8e00ff */
[----:B------:R-:W3:Y:S04]  /*2d60*/  SYNCS.PHASECHK.TRANS64.TRYWAIT P0, [UR4+0xb0], R5 ;  /* 0x0000b005ff0075a7 */ /* 0x000ee80008001104 */
[----:B------:R-:W-:Y:S01]  /*2d70*/  PRMT R6, R0, 0x654, R6 ;  /* 0x0000065400067816 */ /* 0x000fe20000000006 */
[----:B--23--:R-:W-:Y:S06]  /*2d80*/  @!P0 BRA `(.L_x_51) ;  /* 0x0000005000c08947 */ /* 0x00cfec0003800000 */
.L_x_140:
[----:B------:R-:W-:Y:S01]  /*2d90*/  ULEA UR8, UR5, UR6, 0x4 ;  /* 0x0000000605087291 */ /* 0x000fe2000f8e20ff */
[----:B------:R-:W-:Y:S01]  /*2da0*/  SEL R3, R6, R3, !P2 ;  /* 0x0000000306037207 */ /* 0x000fe20005000000 */
[----:B------:R-:W-:Y:S01]  /*2db0*/  UIADD3 UR9, UPT, UPT, UR4, 0xa0, URZ ;  /* 0x000000a004097890 */ /* 0x000fe2000fffe0ff */
[----:B--2---:R-:W-:Y:S01]  /*2dc0*/  LEA R2, R11, UR6, 0x3 ;  /* 0x000000060b027c11 */ /* 0x004fe2000f8e18ff */
[----:B------:R-:W-:Y:S01]  /*2dd0*/  UIADD3 UR8, UPT, UPT, UR8, 0x130, URZ ;  /* 0x0000013008087890 */ /* 0x000fe2000fffe0ff */
[----:B------:R2:W-:Y:S01]  /*2de0*/  @!P2 SYNCS.ARRIVE.TRANS64.RED RZ, [R3+URZ], R4 ;  /* 0x0000000403ffa9a7 */ /* 0x0005e200080004ff */
[----:B------:R-:W-:Y:S01]  /*2df0*/  UIADD3 UR4, UPT, UPT, UR5, 0x1, URZ ;  /* 0x0000000105047890 */ /* 0x000fe2000fffe0ff */
[----:B------:R-:W-:-:S03]  /*2e00*/  VIADD R8, R8, 0x1 ;  /* 0x0000000108087836 */ /* 0x000fc60000000000 */
[----:B------:R-:W-:Y:S02]  /*2e10*/  UISETP.NE.AND UP0, UPT, UR4, 0x2, UPT ;  /* 0x000000020400788c */ /* 0x000fe4000bf05270 */
[----:B------:R-:W-:Y:S01]  /*2e20*/  ISETP.NE.AND P0, PT, R8, 0x2, PT ;  /* 0x000000020800780c */ /* 0x000fe20003f05270 */
[----:B------:R-:W-:Y:S06]  /*2e30*/  UGETNEXTWORKID.BROADCAST [UR8], [UR9] ;  /* 0x00000000080073ca */ /* 0x000fec0008000100 */
[----:B------:R-:W-:Y:S02]  /*2e40*/  USEL UR7, URZ, 0x1, UP0 ;  /* 0x00000001ff077887 */ /* 0x000fe40008000000 */
[----:B------:R-:W-:-:S04]  /*2e50*/  USEL UR5, UR4, URZ, UP0 ;  /* 0x000000ff04057287 */ /* 0x000fc80008000000 */
[----:B------:R-:W-:Y:S02]  /*2e60*/  LOP3.LUT R12, R12, UR7, RZ, 0x3c, !PT ;  /* 0x000000070c0c7c12 */ /* 0x000fe4000f8e3cff */
[----:B--2---:R-:W-:-:S04]  /*2e70*/  SHF.L.U32 R4, R10, 0x1f, RZ ;  /* 0x0000001f0a047819 */ /* 0x004fc800000006ff */
[----:B------:R-:W2:Y:S02]  /*2e80*/  SYNCS.PHASECHK.TRANS64.TRYWAIT P1, [R2+URZ+0xa0], R4 ;  /* 0x0000a004020075a7 */ /* 0x000ea400080211ff */
[----:B--2---:R-:W-:Y:S05]  /*2e90*/  @!P1 BRA `(.L_x_52) ;  /* 0x0000005000949947 */ /* 0x004fea0003800000 */
.L_x_141:
[C---:B--2---:R-:W-:Y:S01]  /*2ea0*/  LEA R4, R11.reuse, UR6, 0x4 ;  /* 0x000000060b047c11 */ /* 0x044fe2000f8e20ff */
[----:B------:R-:W-:Y:S01]  /*2eb0*/  VIADD R2, R2, 0xb0 ;  /* 0x000000b002027836 */ /* 0x000fe20000000000 */
[----:B------:R-:W-:Y:S01]  /*2ec0*/  SEL R8, R8, RZ, P0 ;  /* 0x000000ff08087207 */ /* 0x000fe20000000000 */
[----:B------:R-:W-:-:S03]  /*2ed0*/  VIADD R11, R11, 0x1 ;  /* 0x000000010b0b7836 */ /* 0x000fc60000000000 */
[----:B------:R-:W2:Y:S01]  /*2ee0*/  LDS.128 R4, [R4+0x130] ;  /* 0x0001300004047984 */ /* 0x000ea20000000c00 */
[----:B------:R-:W-:Y:S02]  /*2ef0*/  PRMT R2, RZ, 0x654, R2 ;  /* 0x00000654ff027816 */ /* 0x000fe40000000002 */
[C---:B------:R-:W-:Y:S01]  /*2f00*/  ISETP.NE.AND P1, PT, R11.reuse, 0x2, PT ;  /* 0x000000020b00780c */ /* 0x040fe20003f25270 */
[----:B------:R-:W-:Y:S01]  /*2f10*/  @!PT LDS RZ, [RZ] ;  /* 0x00000000fffff984 */ /* 0x000fe20000000800 */
[----:B------:R-:W-:Y:S01]  /*2f20*/  @!PT LDS RZ, [RZ] ;  /* 0x00000000fffff984 */ /* 0x000fe20000000800 */
[----:B------:R-:W-:Y:S01]  /*2f30*/  @!PT LDS RZ, [RZ] ;  /* 0x00000000fffff984 */ /* 0x000fe20000000800 */
[----:B------:R-:W-:Y:S01]  /*2f40*/  @!PT LDS RZ, [RZ] ;  /* 0x00000000fffff984 */ /* 0x000fe20000000800 */
[----:B------:R3:W-:Y:S06]  /*2f50*/  MEMBAR.ALL.CTA ;  /* 0x0000000000007992 */ /* 0x0007ec0000008000 */
[----:B---3--:R-:W3:Y:S01]  /*2f60*/  FENCE.VIEW.ASYNC.S ;  /* 0x00000000000073c6 */ /* 0x008ee20000000000 */
[----:B------:R-:W-:Y:S01]  /*2f70*/  SEL R11, R11, RZ, P1 ;  /* 0x000000ff0b0b7207 */ /* 0x000fe20000800000 */
[----:B---3--:R3:W-:Y:S01]  /*2f80*/  SYNCS.ARRIVE.TRANS64.RED.A1T0 RZ, [R2+URZ], RZ ;  /* 0x000000ff02ff79a7 */ /* 0x0087e200081004ff */
[----:B--2---:R-:W-:-:S02]  /*2f90*/  LOP3.LUT P3, RZ, R6, 0x1, RZ, 0xc0, !PT ;  /* 0x0000000106ff7812 */ /* 0x004fc4000786c0ff */
[----:B------:R-:W-:-:S04]  /*2fa0*/  SEL R4, RZ, 0x1, P1 ;  /* 0x00000001ff047807 */ /* 0x000fc80000800000 */
[----:B------:R-:W-:Y:S02]  /*2fb0*/  LOP3.LUT R10, R10, R4, RZ, 0x3c, !PT ;  /* 0x000000040a0a7212 */ /* 0x000fe400078e3cff */
[----:B---3--:R-:W-:-:S04]  /*2fc0*/  SEL R2, RZ, 0x1, P0 ;  /* 0x00000001ff027807 */ /* 0x008fc80000000000 */
[----:B------:R-:W-:Y:S01]  /*2fd0*/  LOP3.LUT R9, R9, R2, RZ, 0x3c, !PT ;  /* 0x0000000209097212 */ /* 0x000fe200078e3cff */
[----:B------:R-:W-:Y:S06]  /*2fe0*/  @P3 BRA `(.L_x_53) ;  /* 0xfffffffc002c3947 */ /* 0x000fec000383ffff */
[----:B------:R-:W-:Y:S01]  /*2ff0*/  ULEA UR4, UR5, UR6, 0x3 ;  /* 0x0000000605047291 */ /* 0x000fe2000f8e18ff */
[----:B------:R-:W-:-:S08]  /*3000*/  SHF.L.U32 R2, R12, 0x1f, RZ ;  /* 0x0000001f0c027819 */ /* 0x000fd000000006ff */
[----:B------:R-:W2:Y:S02]  /*3010*/  SYNCS.PHASECHK.TRANS64 P0, [UR4+0xb0], R2 ;  /* 0x0000b002ff0075a7 */ /* 0x000ea40008001004 */
[----:B--2---:R-:W-:Y:S05]  /*3020*/  @P0 BRA `(.L_x_54) ;  /* 0x0000000000080947 */ /* 0x004fea0003800000 */
[----:B------:R-:W2:Y:S02]  /*3030*/  SYNCS.PHASECHK.TRANS64.TRYWAIT P0, [UR4+0xb0], R2 ;  /* 0x0000b002ff0075a7 */ /* 0x000ea40008001104 */
[----:B--2---:R-:W-:Y:S05]  /*3040*/  @!P0 BRA `(.L_x_55) ;  /* 0x00000050003c8947 */ /* 0x004fea0003800000 */
.L_x_54:
[----:B------:R-:W-:-:S04]  /*3050*/  UIADD3 UR7, UPT, UPT, UR5, 0x1, URZ ;  /* 0x0000000105077890 */ /* 0x000fc8000fffe0ff */
[----:B------:R-:W-:-:S04]  /*3060*/  UISETP.NE.AND UP0, UPT, UR7, 0x2, UPT ;  /* 0x000000020700788c */ /* 0x000fc8000bf05270 */
[----:B------:R-:W-:Y:S02]  /*3070*/  USEL UR8, URZ, 0x1, UP0 ;  /* 0x00000001ff087887 */ /* 0x000fe40008000000 */
[----:B------:R-:W-:-:S04]  /*3080*/  USEL UR7, UR7, URZ, UP0 ;  /* 0x000000ff07077287 */ /* 0x000fc80008000000 */
[----:B------:R-:W-:Y:S01]  /*3090*/  ULEA UR7, UR7, UR6, 0x3 ;  /* 0x0000000607077291 */ /* 0x000fe2000f8e18ff */
[----:B--2---:R-:W-:-:S04]  /*30a0*/  LOP3.LUT R2, R12, UR8, RZ, 0x3c, !PT ;  /* 0x000000080c027c12 */ /* 0x004fc8000f8e3cff */
[----:B------:R-:W-:-:S04]  /*30b0*/  SHF.L.U32 R0, R2, 0x1f, RZ ;  /* 0x0000001f02007819 */ /* 0x000fc800000006ff */
[----:B------:R-:W2:Y:S02]  /*30c0*/  SYNCS.PHASECHK.TRANS64 P0, [UR7+0xb0], R0 ;  /* 0x0000b000ff0075a7 */ /* 0x000ea40008001007 */
[----:B-12---:R-:W-:Y:S05]  /*30d0*/  @P0 EXIT ;  /* 0x000000000000094d */ /* 0x006fea0003800000 */
[----:B------:R-:W-:Y:S02]  /*30e0*/  SHF.L.U32 R2, R2, 0x1f, RZ ;  /* 0x0000001f02027819 */ /* 0x000fe400000006ff */
[----:B------:R-:W-:-:S07]  /*30f0*/  MOV R0, UR7 ;  /* 0x0000000700007c02 */ /* 0x000fce0008000f00 */
.L_x_56:
[----:B-1----:R1:W2:Y:S02]  /*3100*/  SYNCS.PHASECHK.TRANS64.TRYWAIT P0, [R0+URZ+0xb0], R2 ;  /* 0x0000b002000075a7 */ /* 0x0022a400080011ff */
[----:B--2---:R-:W-:Y:S05]  /*3110*/  @!P0 NANOSLEEP.SYNCS 0x989680 ;  /* 0x009896800000895d */ /* 0x004fea0003900000 */
[----:B------:R-:W2:Y:S02]  /*3120*/  @!P0 SYNCS.PHASECHK.TRANS64 P0, [R0+URZ+0xb0], R2 ;  /* 0x0000b002000085a7 */ /* 0x000ea400080010ff */
[----:B--2---:R-:W-:Y:S05]  /*3130*/  @P0 EXIT ;  /* 0x000000000000094d */ /* 0x004fea0003800000 */
[----:B------:R-:W-:Y:S05]  /*3140*/  BRA `(.L_x_56) ;  /* 0xfffffffc00ec7947 */ /* 0x000fea000383ffff */
.L_x_49:
[----:B------:R-:W-:Y:S05]  /*3150*/  BRA.U UP4, `(.L_x_57) ;  /* 0x0000001104447547 */ /* 0x000fea000b800000 */
[----:B------:R-:W-:Y:S01]  /*3160*/  UMOV UR4, 0x40 ;  /* 0x0000004000047882 */ /* 0x000fe20000000000 */
[----:B------:R-:W-:Y:S01]  /*3170*/  NOP ;  /* 0x0000000000007918 */ /* 0x000fe20000000000 */
[----:B------:R-:W-:Y:S01]  /*3180*/  ULEA UR5, UR54, UR4, 0x18 ;  /* 0x0000000436057291 */ /* 0x000fe2000f8ec0ff */
[----:B------:R-:W-:Y:S02]  /*3190*/  UMOV UR6, 0x400 ;  /* 0x0000040000067882 */ /* 0x000fe40000000000 */
[----:B------:R-:W-:-:S06]  /*31a0*/  ULEA UR6, UR54, UR6, 0x18 ;  /* 0x0000000636067291 */ /* 0x000fcc000f8ec0ff */
[----:B------:R-:W2:Y:S02]  /*31b0*/  LDS.U8 R0, [UR5+0x1c] ;  /* 0x00001c05ff007984 */ /* 0x000ea40008000000 */
[----:B--2---:R-:W-:-:S13]  /*31c0*/  ISETP.NE.AND P0, PT, R0, RZ, PT ;  /* 0x000000ff0000720c */ /* 0x004fda0003f05270 */
[----:B------:R-:W-:Y:S05]  /*31d0*/  @P0 BRA `(.L_x_58) ;  /* 0x0000000000580947 */ /* 0x000fea0003800000 */
[----:B------:R-:W-:-:S13]  /*31e0*/  ELECT P0, URZ, PT ;  /* 0x0000000000ff782f */ /* 0x000fda0003800000 */
[----:B------:R-:W-:Y:S05]  /*31f0*/  @!P0 BRA `(.L_x_59) ;  /* 0x0000000000608947 */ /* 0x000fea0003800000 */
[----:B------:R-:W-:Y:S01]  /*3200*/  UMOV UR4, 0x10 ;  /* 0x0000001000047882 */ /* 0x000fe20000000000 */
[----:B------:R-:W-:Y:S01]  /*3210*/  HFMA2 R0, -RZ, RZ, 0, 5.9604644775390625e-08 ;  /* 0x00000001ff007431 */ /* 0x000fe200000001ff */
[----:B------:R-:W-:-:S03]  /*3220*/  MOV R3, 0xffff ;  /* 0x0000ffff00037802 */ /* 0x000fc60000000f00 */
[----:B------:R-:W-:Y:S04]  /*3230*/  DEPBAR.LE SB2, 0x36 ;  /* 0x0000ad800000791a */ /* 0x000fe80000000000 */
[----:B------:R-:W2:Y:S02]  /*3240*/  UTCATOMSWS.FIND_AND_SET.ALIGN UP0, UR4, UR4 ;  /* 0x00000004000475e3 */ /* 0x000ea40008000800 */
[----:B--2---:R-:W-:Y:S01]  /*3250*/  MOV R4, UR4 ;  /* 0x0000000400047c02 */ /* 0x004fe20008000f00 */
[----:B------:R-:W-:Y:S06]  /*3260*/  BRA.U UP0, `(.L_x_60) ;  /* 0x0000000100187547 */ /* 0x000fec000b800000 */
.L_x_61:
[----:B------:R-:W-:Y:S05]  /*3270*/  NANOSLEEP 0x64 ;  /* 0x000000640000795d */ /* 0x000fea0003800000 */
[----:B------:R-:W-:-:S05]  /*3280*/  UMOV UR4, 0x10 ;  /* 0x0000001000047882 */ /* 0x000fca0000000000 */
[----:B------:R-:W-:Y:S04]  /*3290*/  DEPBAR.LE SB2, 0x36 ;  /* 0x0000ad800000791a */ /* 0x000fe80000000000 */
[----:B------:R-:W2:Y:S02]  /*32a0*/  UTCATOMSWS.FIND_AND_SET.ALIGN UP0, UR4, UR4 ;  /* 0x00000004000475e3 */ /* 0x000ea40008000800 */
[----:B--2---:R-:W-:Y:S01]  /*32b0*/  MOV R4, UR4 ;  /* 0x0000000400047c02 */ /* 0x004fe20008000f00 */
[----:B------:R-:W-:Y:S05]  /*32c0*/  BRA.U !UP0, `(.L_x_61) ;  /* 0xfffffffd08e87547 */ /* 0x000fea000b83ffff */
.L_x_60:
[-C--:B------:R-:W-:Y:S02]  /*32d0*/  SHF.L.U32 R3, R3, R4.reuse, RZ ;  /* 0x0000000403037219 */ /* 0x080fe400000006ff */
[----:B------:R-:W-:Y:S01]  /*32e0*/  SHF.L.U32 R0, R0, R4, RZ ;  /* 0x0000000400007219 */ /* 0x000fe200000006ff */
[----:B------:R-:W-:Y:S02]  /*32f0*/  IMAD.SHL.U32 R4, R4, 0x20, RZ ;  /* 0x0000002004047824 */ /* 0x000fe400078e00ff */
[----:B------:R2:W-:Y:S04]  /*3300*/  ATOMS.OR RZ, [UR5+0x14], R3 ;  /* 0x00001403ffff798c */ /* 0x0005e8000b000005 */
[----:B------:R2:W-:Y:S04]  /*3310*/  ATOMS.OR RZ, [UR5+0x18], R0 ;  /* 0x00001800ffff798c */ /* 0x0005e8000b000005 */
[----:B------:R2:W-:Y:S01]  /*3320*/  STS [UR6+0x150], R4 ;  /* 0x00015004ff007988 */ /* 0x0005e20008000806 */
[----:B------:R-:W-:Y:S05]  /*3330*/  BRA `(.L_x_59) ;  /* 0x0000000000107947 */ /* 0x000fea0003800000 */
.L_x_58:
[----:B------:R-:W-:Y:S02]  /*3340*/  MOV R0, 0xffffffff ;  /* 0xffffffff00007802 */ /* 0x000fe40000000f00 */
[----:B------:R-:W-:-:S03]  /*3350*/  MOV R4, 0x3380 ;  /* 0x0000338000047802 */ /* 0x000fc60000000f00 */
[----:B------:R2:W-:Y:S04]  /*3360*/  STS [UR6+0x150], R0 ;  /* 0x00015000ff007988 */ /* 0x0005e80008000806 */
[----:B-12--5:R-:W-:Y:S05]  /*3370*/  CALL.REL.NOINC `($__internal_1_$__cuda_sm10x_tcgen05_guardrail_trap_phase_invalid_during_alloc) ;  /* 0x0000005400147944 */ /* 0x026fea0003c00000 */
.L_x_59:
[----:B------:R-:W-:Y:S05]  /*3380*/  WARPSYNC.ALL ;  /* 0x0000000000007948 */ /* 0x000fea0003800000 */
[----:B------:R-:W3:Y:S01]  /*3390*/  S2UR UR4, SR_CgaCtaId ;  /* 0x00000000000479c3 */ /* 0x000ee20000008800 */
[----:B------:R-:W-:Y:S01]  /*33a0*/  UMOV UR41, 0x400 ;  /* 0x0000040000297882 */ /* 0x000fe20000000000 */
[----:B------:R-:W-:-:S06]  /*33b0*/  NOP ;  /* 0x0000000000007918 */ /* 0x000fcc0000000000 */
[----:B------:R-:W-:Y:S06]  /*33c0*/  BAR.ARV 0x6, 0xa0 ;  /* 0x0182800000007b1d */ /* 0x000fec0000002000 */
[----:B------:R-:W4:Y:S01]  /*33d0*/  LDCU UR6, c[0x0][0x38c] ;  /* 0x00007180ff0677ac */ /* 0x000f220008000800 */
[----:B------:R-:W-:Y:S01]  /*33e0*/  LOP3.LUT R2, R2, 0xffff, RZ, 0xc0, !PT ;  /* 0x0000ffff02027812 */ /* 0x000fe200078ec0ff */
[----:B------:R-:W-:Y:S01]  /*33f0*/  IMAD.MOV.U32 R11, RZ, RZ, 0x1 ;  /* 0x00000001ff0b7424 */ /* 0x000fe200078e00ff */
[----:B------:R-:W-:Y:S01]  /*3400*/  CS2R R8, SRZ ;  /* 0x0000000000087805 */ /* 0x000fe2000001ff00 */
[----:B------:R-:W1:Y:S01]  /*3410*/  LDCU UR7, c[0x0][0x38c] ;  /* 0x00007180ff0777ac */ /* 0x000e620008000800 */
[----:B------:R-:W-:Y:S01]  /*3420*/  R2UR UR42, R2 ;  /* 0x00000000022a72ca */ /* 0x000fe200000e0000 */
[----:B------:R-:W-:Y:S01]  /*3430*/  IMAD.MOV.U32 R10, RZ, RZ, RZ ;  /* 0x000000ffff0a7224 */ /* 0x000fe200078e00ff */
[----:B------:R-:W-:Y:S01]  /*3440*/  UMOV UR45, URZ ;  /* 0x000000ff002d7c82 */ /* 0x000fe20008000000 */
[----:B------:R-:W-:Y:S01]  /*3450*/  UMOV UR39, URZ ;  /* 0x000000ff00277c82 */ /* 0x000fe20008000000 */
[----:B---3--:R-:W-:Y:S01]  /*3460*/  ULEA UR41, UR4, UR41, 0x18 ;  /* 0x0000002904297291 */ /* 0x008fe2000f8ec0ff */
[----:B------:R-:W-:Y:S01]  /*3470*/  UMOV UR62, 0x0 ;  /* 0x00000000003e7882 */ /* 0x000fe20000000000 */
[----:B------:R-:W-:-:S02]  /*3480*/  UMOV UR63, 0x4100910 ;  /* 0x04100910003f7882 */ /* 0x000fc40000000000 */
[----:B------:R-:W-:Y:S02]  /*3490*/  UIADD3 UR5, UPT, UPT, UR41, 0x6800, URZ ;  /* 0x0000680029057890 */ /* 0x000fe4000fffe0ff */
[----:B------:R-:W-:Y:S02]  /*34a0*/  UIADD3 UR4, UPT, UPT, UR41, 0x1e800, URZ ;  /* 0x0001e80029047890 */ /* 0x000fe4000fffe0ff */
[----:B----4-:R-:W-:Y:S01]  /*34b0*/  UIADD3 UR6, UPT, UPT, UR6, 0x3f, URZ ;  /* 0x0000003f06067890 */ /* 0x010fe2000fffe0ff */
[----:B--2---:R-:W2:Y:S01]  /*34c0*/  LDS R0, [UR41+0x150] ;  /* 0x00015029ff007984 */ /* 0x004ea20008000800 */
[----:B------:R-:W-:Y:S02]  /*34d0*/  USHF.R.U32.HI UR5, URZ, 0x4, UR5 ;  /* 0x00000004ff057899 */ /* 0x000fe40008011605 */
[----:B------:R-:W-:Y:S02]  /*34e0*/  USHF.R.S32.HI UR47, URZ, 0x1f, UR6 ;  /* 0x0000001fff2f7899 */ /* 0x000fe40008011406 */
[----:B------:R-:W-:-:S02]  /*34f0*/  USHF.R.U32.HI UR4, URZ, 0x4, UR4 ;  /* 0x00000004ff047899 */ /* 0x000fc40008011604 */
[----:B------:R-:W-:Y:S02]  /*3500*/  ULEA.HI UR47, UR47, UR6, URZ, 0x6 ;  /* 0x000000062f2f7291 */ /* 0x000fe4000f8f30ff */
[----:B------:R-:W-:Y:S02]  /*3510*/  ULOP3.LUT UR5, UR5, 0x3fff, URZ, 0xc0, !UPT ;  /* 0x00003fff05057892 */ /* 0x000fe4000f8ec0ff */
[----:B------:R-:W-:Y:S02]  /*3520*/  USHF.R.S32.HI UR47, URZ, 0x6, UR47 ;  /* 0x00000006ff2f7899 */ /* 0x000fe4000801142f */
[----:B------:R-:W-:Y:S02]  /*3530*/  ULOP3.LUT UR4, UR4, 0x3fff, URZ, 0xc0, !UPT ;  /* 0x00003fff04047892 */ /* 0x000fe4000f8ec0ff */
[----:B------:R-:W-:Y:S01]  /*3540*/  UISETP.LT.AND UP0, UPT, UR47, 0x1, UPT ;  /* 0x000000012f00788c */ /* 0x000fe2000bf01270 */
[----:B------:R-:W-:Y:S01]  /*3550*/  UMOV UR60, 0x0 ;  /* 0x00000000003c7882 */ /* 0x000fe20000000000 */
[----:B------:R-:W-:-:S02]  /*3560*/  UMOV UR61, 0x4100910 ;  /* 0x04100910003d7882 */ /* 0x000fc40000000000 */
[----:B------:R-:W-:Y:S01]  /*3570*/  USEL UR64, UR47, 0x1, !UP0 ;  /* 0x000000012f407887 */ /* 0x000fe2000c000000 */
[----:B------:R-:W-:Y:S01]  /*3580*/  UMOV UR58, 0x0 ;  /* 0x00000000003a7882 */ /* 0x000fe20000000000 */
[----:B------:R-:W-:Y:S01]  /*3590*/  UMOV UR59, 0x4100910 ;  /* 0x04100910003b7882 */ /* 0x000fe20000000000 */
[----:B------:R-:W-:Y:S01]  /*35a0*/  UMOV UR56, 0x0 ;  /* 0x0000000000387882 */ /* 0x000fe20000000000 */
[----:B------:R-:W-:Y:S01]  /*35b0*/  UMOV UR57, 0x4100910 ;  /* 0x0410091000397882 */ /* 0x000fe20000000000 */
[----:B------:R-:W-:Y:S01]  /*35c0*/  UMOV UR54, 0x0 ;  /* 0x0000000000367882 */ /* 0x000fe20000000000 */
[----:B------:R-:W-:Y:S01]  /*35d0*/  UMOV UR55, 0x4100910 ;  /* 0x0410091000377882 */ /* 0x000fe20000000000 */
[----:B------:R-:W-:Y:S01]  /*35e0*/  UMOV UR52, 0x0 ;  /* 0x0000000000347882 */ /* 0x000fe20000000000 */
[----:B------:R-:W-:Y:S01]  /*35f0*/  UMOV UR53, 0x4100910 ;  /* 0x0410091000357882 */ /* 0x000fe20000000000 */
[----:B------:R-:W-:Y:S02]  /*3600*/  ULOP3.LUT UR43, UR5, 0x10000, URZ, 0xfc, !UPT ;  /* 0x00010000052b7892 */ /* 0x000fe4000f8efcff */
[----:B------:R-:W-:-:S02]  /*3610*/  ULOP3.LUT UR44, UR4, 0x10000, URZ, 0xfc, !UPT ;  /* 0x00010000042c7892 */ /* 0x000fc4000f8efcff */
[----:B------:R-:W-:Y:S02]  /*3620*/  UIADD3 UR64, UPT, UPT, -UR64, URZ, URZ ;  /* 0x000000ff40407290 */ /* 0x000fe4000fffe1ff */
[----:B-1----:R-:W-:Y:S01]  /*3630*/  UISETP.GE.AND UP4, UPT, UR7, 0x1, UPT ;  /* 0x000000010700788c */ /* 0x002fe2000bf86270 */
[----:B------:R-:W-:Y:S01]  /*3640*/  UMOV UR50, 0x0 ;  /* 0x0000000000327882 */ /* 0x000fe20000000000 */
[----:B------:R-:W-:Y:S01]  /*3650*/  UMOV UR51, 0x4100910 ;  /* 0x0410091000337882 */ /* 0x000fe20000000000 */
[----:B------:R-:W-:Y:S01]  /*3660*/  UMOV UR48, 0x0 ;  /* 0x0000000000307882 */ /* 0x000fe20000000000 */
[----:B--2---:R-:W-:Y:S01]  /*3670*/  R2UR UR65, R0 ;  /* 0x00000000004172ca */ /* 0x004fe200000e0000 */
[----:B------:R-:W-:-:S14]  /*3680*/  UMOV UR49, 0x4100910 ;  /* 0x0410091000317882 */ /* 0x000fdc0000000000 */
.L_x_68:
[----:B------:R-:W-:Y:S02]  /*3690*/  LEA R0, R10, UR41, 0x3 ;  /* 0x000000290a007c11 */ /* 0x000fe4000f8e18ff */
[----:B------:R-:W-:Y:S02]  /*36a0*/  SHF.L.U32 R2, R9, 0x1f, RZ ;  /* 0x0000001f09027819 */ /* 0x000fe400000006ff */
[----:B------:R-:W-:Y:S01]  /*36b0*/  PLOP3.LUT P0, PT, PT, PT, UP4, 0x80, 0x8 ;  /* 0x000000000008781c */ /* 0x000fe20003f0f048 */
[----:B------:R-:W-:Y:S01]  /*36c0*/  VIADD R3, R0, 0xb0 ;  /* 0x000000b000037836 */ /* 0x000fe20000000000 */
[----:B-1----:R-:W1:Y:S02]  /*36d0*/  SYNCS.PHASECHK.TRANS64.TRYWAIT P1, [R0+URZ+0xa0], R2 ;  /* 0x0000a002000075a7 */ /* 0x002e6400080211ff */
[----:B-1-3--:R-:W-:Y:S09]  /*36e0*/  @!P1 BRA `(.L_x_62) ;  /* 0x0000004800ac9947 */ /* 0x00aff20003800000 */
.L_x_143:
[----:B------:R-:W-:Y:S01]  /*36f0*/  LEA R4, R10, UR41, 0x4 ;  /* 0x000000290a047c11 */ /* 0x000fe2000f8e20ff */
[----:B------:R-:W-:Y:S01]  /*3700*/  @UP4 ULEA UR4, UR39, UR41, 0x3 ;  /* 0x0000002927044291 */ /* 0x000fe2000f8e18ff */
[----:B------:R-:W-:Y:S01]  /*3710*/  PLOP3.LUT P2, PT, PT, PT, PT, 0x80, 0x8 ;  /* 0x000000000008781c */ /* 0x000fe20003f4f070 */
[----:B------:R-:W-:Y:S01]  /*3720*/  ULEA UR46, UR45, UR41, 0x3 ;  /* 0x000000292d2e7291 */ /* 0x000fe2000f8e18ff */
[----:B------:R-:W-:Y:S02]  /*3730*/  PRMT R3, RZ, 0x654, R3 ;  /* 0x00000654ff037816 */ /* 0x000fe40000000003 */
[----:B------:R-:W2:Y:S01]  /*3740*/  LDS.128 R4, [R4+0x130] ;  /* 0x0001300004047984 */ /* 0x000ea20000000c00 */
[----:B-1----:R-:W-:Y:S02]  /*3750*/  @P0 SHF.L.U32 R2, R8, 0x1f, RZ ;  /* 0x0000001f08020819 */ /* 0x002fe400000006ff */
[----:B------:R-:W-:Y:S01]  /*3760*/  SHF.L.U32 R0, R11, 0x1f, RZ ;  /* 0x0000001f0b007819 */ /* 0x000fe200000006ff */
[----:B------:R-:W-:Y:S01]  /*3770*/  @!PT LDS RZ, [RZ] ;  /* 0x00000000fffff984 */ /* 0x000fe20000000800 */
[----:B------:R-:W-:Y:S01]  /*3780*/  @!PT LDS RZ, [RZ] ;  /* 0x00000000fffff984 */ /* 0x000fe20000000800 */
[----:B------:R-:W-:Y:S01]  /*3790*/  @!PT LDS RZ, [RZ] ;  /* 0x00000000fffff984 */ /* 0x000fe20000000800 */
[----:B------:R-:W-:Y:S01]  /*37a0*/  @!PT LDS RZ, [RZ] ;  /* 0x00000000fffff984 */ /* 0x000fe20000000800 */
[----:B------:R1:W-:Y:S06]  /*37b0*/  MEMBAR.ALL.CTA ;  /* 0x0000000000007992 */ /* 0x0003ec0000008000 */
[----:B-1----:R-:W1:Y:S02]  /*37c0*/  FENCE.VIEW.ASYNC.S ;  /* 0x00000000000073c6 */ /* 0x002e640000000000 */
[----:B-1----:R1:W-:Y:S01]  /*37d0*/  SYNCS.ARRIVE.TRANS64.RED.A1T0 RZ, [R3+URZ], RZ ;  /* 0x000000ff03ff79a7 */ /* 0x0023e200081004ff */
[----:B------:R1:W3:Y:S01]  /*37e0*/  @P0 SYNCS.PHASECHK.TRANS64.TRYWAIT P2, [UR4], R2 ;  /* 0x00000002ff0005a7 */ /* 0x0002e20008041104 */
[----:B------:R-:W-:Y:S01]  /*37f0*/  ULEA.HI UR4, UR45, UR45, URZ, 0x1 ;  /* 0x0000002d2d047291 */ /* 0x000fe2000f8f08ff */
[----:B--2---:R-:W-:-:S03]  /*3800*/  LOP3.LUT P1, RZ, R6, 0x1, RZ, 0xc0, !PT ;  /* 0x0000000106ff7812 */ /* 0x004fc6000782c0ff */
[----:B------:R-:W-:Y:S02]  /*3810*/  USHF.L.U32 UR5, UR4, 0x5, URZ ;  /* 0x0000000504057899 */ /* 0x000fe400080006ff */
[----:B------:R-:W-:Y:S02]  /*3820*/  ULOP3.LUT UR36, UR4, 0xffe, URZ, 0xc0, !UPT ;  /* 0x00000ffe04247892 */ /* 0x000fe4000f8ec0ff */
[----:B------:R-:W-:Y:S02]  /*3830*/  ULOP3.LUT UR4, UR5, 0xffffffc0, URZ, 0xc0, !UPT ;  /* 0xffffffc005047892 */ /* 0x000fe4000f8ec0ff */
[----:B------:R-:W-:Y:S02]  /*3840*/  UIADD3 UR36, UPT, UPT, -UR36, UR45, URZ ;  /* 0x0000002d24247290 */ /* 0x000fe4000fffe1ff */
[----:B------:R-:W-:Y:S01]  /*3850*/  UIADD3 UR4, UPT, UPT, UR65, UR4, URZ ;  /* 0x0000000441047290 */ /* 0x000fe2000fffe0ff */
[----:B------:R-:W2:Y:S03]  /*3860*/  SYNCS.PHASECHK.TRANS64.TRYWAIT P0, [UR46+0xe0], R0 ;  /* 0x0000e000ff0075a7 */ /* 0x000ea6000800112e */
[----:B------:R-:W-:Y:S01]  /*3870*/  ULEA UR36, UR36, UR4, 0x14 ;  /* 0x0000000424247291 */ /* 0x000fe2000f8ea0ff */
[----:B-123--:R-:W-:Y:S11]  /*3880*/  @!P0 BRA `(.L_x_63) ;  /* 0x0000004800588947 */ /* 0x00eff60003800000 */
.L_x_145:
[----:B------:R-:W-:Y:S01]  /*3890*/  IADD3 R10, PT, PT, R10, 0x1, RZ ;  /* 0x000000010a0a7810 */ /* 0x000fe20007ffe0ff */
[----:B------:R-:W-:Y:S06]  /*38a0*/  BRA.U !UP4, `(.L_x_64) ;  /* 0x000000050c107547 */ /* 0x000fec000b800000 */
[----:B------:R-:W-:Y:S01]  /*38b0*/  UPLOP3.LUT UP2, UPT, UPT, UPT, UPT, 0x40, 0x4 ;  /* 0x000000000004789c */ /* 0x000fe20003f4e870 */
[----:B------:R-:W-:Y:S01]  /*38c0*/  UMOV UR38, UR64 ;  /* 0x0000004000267c82 */ /* 0x000fe20008000000 */
[----:B------:R-:W-:Y:S01]  /*38d0*/  UMOV UR37, UR47 ;  /* 0x0000002f00257c82 */ /* 0x000fe20008000000 */
[----:B------:R-:W-:-:S08]  /*38e0*/  UMOV UR5, UR39 ;  /* 0x0000002700057c82 */ /* 0x000fd00008000000 */
.L_x_67:
[----:B------:R-:W-:Y:S02]  /*38f0*/  UIADD3 UR38, UPT, UPT, UR38, 0x1, URZ ;  /* 0x0000000126267890 */ /* 0x000fe4000fffe0ff */
[----:B------:R-:W-:Y:S02]  /*3900*/  ULEA UR7, UR5, UR41, 0x3 ;  /* 0x0000002905077291 */ /* 0x000fe4000f8e18ff */
[----:B------:R-:W-:Y:S01]  /*3910*/  UISETP.NE.AND UP3, UPT, UR38, URZ, UPT ;  /* 0x000000ff2600728c */ /* 0x000fe2000bf65270 */
[----:B--23--:R-:W-:Y:S10]  /*3920*/  @P2 BRA `(.L_x_65) ;  /* 0x00000000000c2947 */ /* 0x00cff40003800000 */
[----:B-1----:R-:W-:Y:S04]  /*3930*/  SHF.L.U32 R2, R8, 0x1f, RZ ;  /* 0x0000001f08027819 */ /* 0x002fe800000006ff */
[----:B------:R-:W1:Y:S02]  /*3940*/  SYNCS.PHASECHK.TRANS64.TRYWAIT P0, [UR7], R2 ;  /* 0x00000002ff0075a7 */ /* 0x000e640008001107 */
[----:B-1----:R-:W-:Y:S05]  /*3950*/  @!P0 BRA `(.L_x_66) ;  /* 0x00000048003c8947 */ /* 0x002fea0003800000 */
.L_x_65:
[----:B------:R-:W-:Y:S01]  /*3960*/  UISETP.NE.AND UP0, UPT, UR37, 0x1, UPT ;  /* 0x000000012500788c */ /* 0x000fe2000bf05270 */
[----:B------:R-:W-:Y:S01]  /*3970*/  PLOP3.LUT P2, PT, PT, PT, PT, 0x80, 0x8 ;  /* 0x000000000008781c */ /* 0x000fe20003f4f070 */
[----:B------:R-:W-:Y:S02]  /*3980*/  UIADD3 UR4, UPT, UPT, UR5, 0x1, URZ ;  /* 0x0000000105047890 */ /* 0x000fe4000fffe0ff */
[----:B------:R-:W-:Y:S02]  /*3990*/  UIADD3 UR40, UPT, UPT, UR7, 0x30, URZ ;  /* 0x0000003007287890 */ /* 0x000fe4000fffe0ff */
[----:B------:R-:W-:Y:S01]  /*39a0*/  UISETP.NE.AND UP1, UPT, UR4, 0x6, UPT ;  /* 0x000000060400788c */ /* 0x000fe2000bf25270 */
[----:B------:R-:W-:Y:S01]  /*39b0*/  PLOP3.LUT P0, PT, PT, PT, UP0, 0x80, 0x8 ;  /* 0x000000000008781c */ /* 0x000fe20003f0f008 */
[----:B------:R-:W-:Y:S02]  /*39c0*/  UIADD3 UR37, UPT, UPT, UR37, -0x1, URZ ;  /* 0xffffffff25257890 */ /* 0x000fe4000fffe0ff */
[----:B------:R-:W-:Y:S02]  /*39d0*/  USEL UR6, URZ, 0x1, UP1 ;  /* 0x00000001ff067887 */ /* 0x000fe40008800000 */
[----:B------:R-:W-:Y:S01]  /*39e0*/  USEL UR39, UR4, URZ, UP1 ;  /* 0x000000ff04277287 */ /* 0x000fe20008800000 */
[----:B------:R-:W-:Y:S01]  /*39f0*/  UMOV UR7, 0x40004040 ;  /* 0x4000404000077882 */ /* 0x000fe20000000000 */
[----:B------:R-:W-:Y:S02]  /*3a00*/  UMOV UR35, 0x40004040 ;  /* 0x4000404000237882 */ /* 0x000fe40000000000 */
[----:B------:R-:W-:Y:S01]  /*3a10*/  @UP0 ULEA UR4, UR39, UR41, 0x3 ;  /* 0x0000002927040291 */ /* 0x000fe2000f8e18ff */
[----:B------:R-:W-:Y:S01]  /*3a20*/  LOP3.LUT R8, R8, UR6, RZ, 0x3c, !PT ;  /* 0x0000000608087c12 */ /* 0x000fe2000f8e3cff */
[----:B------:R-:W-:Y:S01]  /*3a30*/  ULEA UR6, UR5, UR44, 0xa ;  /* 0x0000002c05067291 */ /* 0x000fe2000f8e50ff */
[----:B------:R-:W-:Y:S02]  /*3a40*/  UMOV UR33, 0x40004040 ;  /* 0x4000404000217882 */ /* 0x000fe40000000000 */
[----:B-1----:R-:W-:Y:S01]  /*3a50*/  @P0 SHF.L.U32 R0, R8, 0x1f, RZ ;  /* 0x0000001f08000819 */ /* 0x002fe200000006ff */
[----:B------:R-:W-:Y:S02]  /*3a60*/  UIADD3 UR34, UPT, UPT, UR6, 0x2, URZ ;  /* 0x0000000206227890 */ /* 0x000fe4000fffe0ff */
[----:B------:R-:W-:Y:S01]  /*3a70*/  UIADD3 UR30, UPT, UPT, UR6, 0x4, URZ ;  /* 0x00000004061e7890 */ /* 0x000fe2000fffe0ff */
[----:B------:R2:W3:Y:S01]  /*3a80*/  @P0 SYNCS.PHASECHK.TRANS64.TRYWAIT P2, [UR4], R0 ;  /* 0x00000000ff0005a7 */ /* 0x0004e20008041104 */
[----:B------:R-:W-:Y:S02]  /*3a90*/  ULEA UR4, UR5, UR43, 0xa ;  /* 0x0000002b05047291 */ /* 0x000fe4000f8e50ff */
[----:B------:R-:W-:Y:S02]  /*3aa0*/  UIADD3 UR26, UPT, UPT, UR6, 0x6, URZ ;  /* 0x00000006061a7890 */ /* 0x000fe4000fffe0ff */
        /* <DEDUP_REMOVED lines=10> */
[----:B------:R-:W-:Y:S01]  /*3b50*/  UIADD3 UR8, UPT, UPT, UR4, 0x206, URZ ;  /* 0x0000020604087890 */ /* 0x000fe2000fffe0ff */
[----:B------:R-:W-:Y:S01]  /*3b60*/  UMOV UR5, 0x40004040 ;  /* 0x4000404000057882 */ /* 0x000fe20000000000 */
[----:B------:R-:W-:Y:S01]  /*3b70*/  UMOV UR31, 0x40004040 ;  /* 0x40004040001f7882 */ /* 0x000fe20000000000 */
[----:B------:R1:W-:Y:S01]  /*3b80*/  UTCHMMA gdesc[UR4], gdesc[UR6], tmem[UR36], tmem[UR62], idesc[UR63], UP2 ;  /* 0x00ff3e06040075ea */ /* 0x0003e20009000024 */
[----:B------:R-:W-:Y:S01]  /*3b90*/  UPLOP3.LUT UP2, UPT, UPT, UPT, UPT, 0x80, 0x8 ;  /* 0x000000000008789c */ /* 0x000fe20003f4f070 */
[----:B------:R2:W-:Y:S01]  /*3ba0*/  UTCHMMA gdesc[UR32], gdesc[UR34], tmem[UR36], tmem[UR60], idesc[UR61], UPT ;  /* 0x00ff3c22200075ea */ /* 0x0005e2000b800024 */
[----:B------:R-:W-:Y:S01]  /*3bb0*/  UMOV UR29, 0x40004040 ;  /* 0x40004040001d7882 */ /* 0x000fe20000000000 */
[----:B------:R-:W-:Y:S01]  /*3bc0*/  UMOV UR27, 0x40004040 ;  /* 0x40004040001b7882 */ /* 0x000fe20000000000 */
        /* <DEDUP_REMOVED lines=12> */
[----:B------:R-:W-:Y:S01]  /*3c90*/  UMOV UR9, 0x40004040 ;  /* 0x4000404000097882 */ /* 0x000fe20000000000 */
[----:B------:R2:W-:Y:S01]  /*3ca0*/  UTCHMMA gdesc[UR12], gdesc[UR14], tmem[UR36], tmem[UR50], idesc[UR51], UPT ;  /* 0x00ff320e0c0075ea */ /* 0x0005e2000b800024 */
[----:B------:R2:W-:Y:S01]  /*3cb0*/  UTCHMMA gdesc[UR8], gdesc[UR10], tmem[UR36], tmem[UR48], idesc[UR49], UPT ;  /* 0x00ff300a080075ea */ /* 0x0005e2000b800024 */
[----:B------:R2:W-:Y:S01]  /*3cc0*/  UTCBAR.MULTICAST [UR40], URZ, UR42 ;  /* 0x000000ff280073e9 */ /* 0x0005e2000800082a */
[----:B-1----:R-:W-:Y:S01]  /*3cd0*/  UMOV UR5, UR39 ;  /* 0x0000002700057c82 */ /* 0x002fe20008000000 */
[----:B------:R-:W-:Y:S05]  /*3ce0*/  BRA.U UP3, `(.L_x_67) ;  /* 0xfffffffd03007547 */ /* 0x000fea000b83ffff */
.L_x_64:
[----:B------:R-:W-:Y:S01]  /*3cf0*/  UIADD3 UR4, UPT, UPT, UR45, 0x1, URZ ;  /* 0x000000012d047890 */ /* 0x000fe2000fffe0ff */
[C---:B------:R-:W-:Y:S01]  /*3d00*/  ISETP.NE.AND P0, PT, R10.reuse, 0x2, PT ;  /* 0x000000020a00780c */ /* 0x040fe20003f05270 */
[----:B------:R-:W-:Y:S02]  /*3d10*/  UIADD3 UR5, UPT, UPT, UR46, 0xc0, URZ ;  /* 0x000000c02e057890 */ /* 0x000fe4000fffe0ff */
[----:B------:R-:W-:Y:S01]  /*3d20*/  UISETP.NE.AND UP0, UPT, UR4, 0x4, UPT ;  /* 0x000000040400788c */ /* 0x000fe2000bf05270 */
[----:B-12---:R-:W-:Y:S02]  /*3d30*/  SEL R0, RZ, 0x1, P0 ;  /* 0x00000001ff007807 */ /* 0x006fe40000000000 */
[----:B------:R-:W-:Y:S01]  /*3d40*/  SEL R10, R10, RZ, P0 ;  /* 0x000000ff0a0a7207 */ /* 0x000fe20000000000 */
[----:B------:R-:W-:Y:S01]  /*3d50*/  USEL UR6, URZ, 0x1, UP0 ;  /* 0x00000001ff067887 */ /* 0x000fe20008000000 */
[----:B------:R-:W-:Y:S01]  /*3d60*/  LOP3.LUT R9, R9, R0, RZ, 0x3c, !PT ;  /* 0x0000000009097212 */ /* 0x000fe200078e3cff */
[----:B------:R-:W-:Y:S01]  /*3d70*/  USEL UR45, UR4, URZ, UP0 ;  /* 0x000000ff042d7287 */ /* 0x000fe20008000000 */
[----:B------:R1:W-:Y:S03]  /*3d80*/  UTCBAR [UR5], URZ ;  /* 0x000000ff050073e9 */ /* 0x0003e600080000ff */
[----:B------:R-:W-:Y:S01]  /*3d90*/  LOP3.LUT R11, R11, UR6, RZ, 0x3c, !PT ;  /* 0x000000060b0b7c12 */ /* 0x000fe2000f8e3cff */
[----:B------:R-:W-:Y:S07]  /*3da0*/  @P1 BRA `(.L_x_68) ;  /* 0xfffffff800381947 */ /* 0x000fee000383ffff */
[----:B------:R-:W2:Y:S01]  /*3db0*/  S2UR UR8, SR_CgaCtaId ;  /* 0x00000000000879c3 */ /* 0x000ea20000008800 */
[----:B------:R-:W-:Y:S01]  /*3dc0*/  ELECT P0, URZ, PT ;  /* 0x0000000000ff782f */ /* 0x000fe20003800000 */
[----:B------:R-:W-:Y:S01]  /*3dd0*/  IMAD.MOV.U32 R0, RZ, RZ, 0x1 ;  /* 0x00000001ff007424 */ /* 0x000fe200078e00ff */
[----:B------:R-:W-:Y:S01]  /*3de0*/  UIADD3 UR41, UPT, UPT, UR41, 0xe0, URZ ;  /* 0x000000e029297890 */ /* 0x000fe2000fffe0ff */
[----:B------:R-:W-:Y:S01]  /*3df0*/  SHF.L.U32 R2, R11, 0x1f, RZ ;  /* 0x0000001f0b027819 */ /* 0x000fe200000006ff */
[----:B------:R-:W-:-:S03]  /*3e00*/  UMOV UR4, 0x40 ;  /* 0x0000004000047882 */ /* 0x000fc60000000000 */
[----:B------:R-:W-:Y:S01]  /*3e10*/  UVIRTCOUNT.DEALLOC.SMPOOL 0x80 ;  /* 0x000000800000784c */ /* 0x000fe20000000000 */
[----:B--2---:R-:W-:Y:S02]  /*3e20*/  ULEA UR8, UR8, UR4, 0x18 ;  /* 0x0000000408087291 */ /* 0x004fe4000f8ec0ff */
[----:B------:R-:W-:-:S07]  /*3e30*/  ULEA UR4, UR45, UR41, 0x3 ;  /* 0x000000292d047291 */ /* 0x000fce000f8e18ff */
[----:B------:R2:W-:Y:S02]  /*3e40*/  @P0 STS.U8 [UR8+0x1c], R0 ;  /* 0x00001c00ff000988 */ /* 0x0005e40008000008 */
[----:B------:R-:W4:Y:S02]  /*3e50*/  SYNCS.PHASECHK.TRANS64.TRYWAIT P0, [UR4], R2 ;  /* 0x00000002ff0075a7 */ /* 0x000f240008001104 */
[----:B--2-4-:R-:W-:Y:S05]  /*3e60*/  @!P0 BRA `(.L_x_69) ;  /* 0x0000004400108947 */ /* 0x014fea0003800000 */
.L_x_148:
[----:B------:R-:W-:-:S04]  /*3e70*/  UIADD3 UR4, UPT, UPT, UR45, 0x1, URZ ;  /* 0x000000012d047890 */ /* 0x000fc8000fffe0ff */
[----:B------:R-:W-:-:S04]  /*3e80*/  UISETP.NE.AND UP0, UPT, UR4, 0x4, UPT ;  /* 0x000000040400788c */ /* 0x000fc8000bf05270 */
[----:B------:R-:W-:Y:S02]  /*3e90*/  USEL UR6, URZ, 0x1, UP0 ;  /* 0x00000001ff067887 */ /* 0x000fe40008000000 */
[----:B------:R-:W-:-:S04]  /*3ea0*/  USEL UR4, UR4, URZ, UP0 ;  /* 0x000000ff04047287 */ /* 0x000fc80008000000 */
[----:B-1----:R-:W-:Y:S01]  /*3eb0*/  ULEA UR5, UR4, UR41, 0x3 ;  /* 0x0000002904057291 */ /* 0x002fe2000f8e18ff */
[----:B--2---:R-:W-:-:S04]  /*3ec0*/  LOP3.LUT R2, R11, UR6, RZ, 0x3c, !PT ;  /* 0x000000060b027c12 */ /* 0x004fc8000f8e3cff */
[----:B------:R-:W-:-:S04]  /*3ed0*/  SHF.L.U32 R3, R2, 0x1f, RZ ;  /* 0x0000001f02037819 */ /* 0x000fc800000006ff */
[----:B------:R-:W1:Y:S02]  /*3ee0*/  SYNCS.PHASECHK.TRANS64.TRYWAIT P0, [UR5], R3 ;  /* 0x00000003ff0075a7 */ /* 0x000e640008001105 */
[----:B-1----:R-:W-:Y:S05]  /*3ef0*/  @!P0 BRA `(.L_x_70) ;  /* 0x0000004400048947 */ /* 0x002fea0003800000 */
.L_x_150:
        /* <DEDUP_REMOVED lines=9> */
.L_x_152:
[----:B------:R-:W-:-:S04]  /*3f90*/  UIADD3 UR4, UPT, UPT, UR4, 0x1, URZ ;  /* 0x0000000104047890 */ /* 0x000fc8000fffe0ff */
[----:B------:R-:W-:-:S04]  /*3fa0*/  UISETP.NE.AND UP0, UPT, UR4, 0x4, UPT ;  /* 0x000000040400788c */ /* 0x000fc8000bf05270 */
[----:B------:R-:W-:Y:S02]  /*3fb0*/  USEL UR5, URZ, 0x1, UP0 ;  /* 0x00000001ff057887 */ /* 0x000fe40008000000 */
[----:B------:R-:W-:-:S04]  /*3fc0*/  USEL UR4, UR4, URZ, UP0 ;  /* 0x000000ff04047287 */ /* 0x000fc80008000000 */
[----:B------:R-:W-:Y:S01]  /*3fd0*/  ULEA UR4, UR4, UR41, 0x3 ;  /* 0x0000002904047291 */ /* 0x000fe2000f8e18ff */
[----:B------:R-:W-:-:S04]  /*3fe0*/  LOP3.LUT R2, R2, UR5, RZ, 0x3c, !PT ;  /* 0x0000000502027c12 */ /* 0x000fc8000f8e3cff */
[----:B------:R-:W-:-:S04]  /*3ff0*/  SHF.L.U32 R2, R2, 0x1f, RZ ;  /* 0x0000001f02027819 */ /* 0x000fc800000006ff */
[----:B------:R-:W2:Y:S02]  /*4000*/  SYNCS.PHASECHK.TRANS64.TRYWAIT P0, [UR4], R2 ;  /* 0x00000002ff0075a7 */ /* 0x000ea40008001104 */
[----:B--2---:R-:W-:Y:S05]  /*4010*/  @!P0 BRA `(.L_x_72) ;  /* 0x0000004000ec8947 */ /* 0x004fea0003800000 */
.L_x_154:
[----:B------:R-:W-:Y:S01]  /*4020*/  NOP ;  /* 0x0000000000007918 */ /* 0x000fe20000000000 */
[----:B-1----:R-:W1:Y:S01]  /*4030*/  LDS R0, [UR8+0x14] ;  /* 0x00001408ff007984 */ /* 0x002e620008000800 */
[----:B------:R-:W-:Y:S01]  /*4040*/  ULOP3.LUT UR4, UR65, 0xffff, URZ, 0xc0, !UPT ;  /* 0x0000ffff41047892 */ /* 0x000fe2000f8ec0ff */
[----:B------:R-:W-:Y:S01]  /*4050*/  UMOV UR5, 0xffff ;  /* 0x0000ffff00057882 */ /* 0x000fe20000000000 */
[----:B------:R-:W-:Y:S02]  /*4060*/  UMOV UR6, 0x1 ;  /* 0x0000000100067882 */ /* 0x000fe40000000000 */
[----:B------:R-:W-:-:S04]  /*4070*/  USHF.R.U32.HI UR4, URZ, 0x5, UR4 ;  /* 0x00000005ff047899 */ /* 0x000fc80008011604 */
[----:B------:R-:W-:Y:S02]  /*4080*/  USHF.L.U32 UR5, UR5, UR4, URZ ;  /* 0x0000000405057299 */ /* 0x000fe400080006ff */
[----:B------:R-:W-:-:S04]  /*4090*/  USHF.L.U32 UR4, UR6, UR4, URZ ;  /* 0x0000000406047299 */ /* 0x000fc800080006ff */
[----:B-1----:R-:W-:-:S04]  /*40a0*/  LOP3.LUT R0, R0, UR5, RZ, 0xc0, !PT ;  /* 0x0000000500007c12 */ /* 0x002fc8000f8ec0ff */
[----:B------:R-:W-:-:S13]  /*40b0*/  ISETP.NE.AND P0, PT, R0, UR5, PT ;  /* 0x0000000500007c0c */ /* 0x000fda000bf05270 */
[----:B------:R-:W-:Y:S05]  /*40c0*/  @P0 BRA `(.L_x_73) ;  /* 0x0000000000580947 */ /* 0x000fea0003800000 */
[----:B------:R-:W1:Y:S02]  /*40d0*/  LDS R0, [UR8+0x18] ;  /* 0x00001808ff007984 */ /* 0x000e640008000800 */
[----:B-1----:R-:W-:-:S04]  /*40e0*/  LOP3.LUT R0, R0, UR4, RZ, 0xc0, !PT ;  /* 0x0000000400007c12 */ /* 0x002fc8000f8ec0ff */
[----:B------:R-:W-:-:S13]  /*40f0*/  ISETP.NE.AND P0, PT, R0, UR4, PT ;  /* 0x0000000400007c0c */ /* 0x000fda000bf05270 */
[----:B------:R-:W-:Y:S05]  /*4100*/  @P0 BRA `(.L_x_74) ;  /* 0x00000000003c0947 */ /* 0x000fea0003800000 */
[----:B------:R-:W1:Y:S01]  /*4110*/  S2R R2, SR_LANEID ;  /* 0x0000000000027919 */ /* 0x000e620000000000 */
[----:B------:R-:W-:-:S06]  /*4120*/  ULOP3.LUT UR5, URZ, UR5, URZ, 0x33, !UPT ;  /* 0x00000005ff057292 */ /* 0x000fcc000f8e33ff */
[----:B------:R-:W-:-:S04]  /*4130*/  IMAD.U32 R0, RZ, RZ, UR5 ;  /* 0x00000005ff007e24 */ /* 0x000fc8000f8e00ff */
[----:B------:R2:W4:Y:S02]  /*4140*/  REDUX UR7, R0 ;  /* 0x00000000000773c4 */ /* 0x0005240000000000 */
[----:B------:R1:W-:Y:S01]  /*4150*/  UTCATOMSWS.AND URZ, UR5 ;  /* 0x0000000500ff79e3 */ /* 0x0003e20008000000 */
[----:B--2---:R-:W-:Y:S01]  /*4160*/  LOP3.LUT R0, RZ, UR4, RZ, 0x33, !PT ;  /* 0x00000004ff007c12 */ /* 0x004fe2000f8e33ff */
[----:B------:R-:W-:Y:S02]  /*4170*/  VOTEU.ANY UR4, UPT, PT ;  /* 0x0000000000047886 */ /* 0x000fe400038e0100 */
[----:B------:R-:W-:Y:S02]  /*4180*/  UFLO.U32 UR4, UR4 ;  /* 0x00000004000472bd */ /* 0x000fe400080e0000 */
[----:B------:R-:W2:Y:S04]  /*4190*/  REDUX UR6, R0 ;  /* 0x00000000000673c4 */ /* 0x000ea80000000000 */
[----:B-1----:R-:W-:-:S02]  /*41a0*/  ISETP.EQ.U32.AND P0, PT, R2, UR4, PT ;  /* 0x0000000402007c0c */ /* 0x002fc4000bf02070 */
[----:B----4-:R-:W-:-:S11]  /*41b0*/  MOV R2, UR7 ;  /* 0x0000000700027c02 */ /* 0x010fd60008000f00 */
[----:B------:R1:W-:Y:S01]  /*41c0*/  @P0 ATOMS.AND RZ, [UR8+0x14], R2 ;  /* 0x00001402ffff098c */ /* 0x0003e2000a800008 */
[----:B--2---:R-:W-:-:S05]  /*41d0*/  IMAD.U32 R0, RZ, RZ, UR6 ;  /* 0x00000006ff007e24 */ /* 0x004fca000f8e00ff */
[----:B------:R1:W-:Y:S01]  /*41e0*/  @P0 ATOMS.AND RZ, [UR8+0x18], R0 ;  /* 0x00001800ffff098c */ /* 0x0003e2000a800008 */
[----:B------:R-:W-:Y:S05]  /*41f0*/  BRA `(.L_x_75) ;  /* 0x0000000000147947 */ /* 0x000fea0003800000 */
.L_x_74:
[----:B------:R-:W-:Y:S02]  /*4200*/  MOV R2, 0x4220 ;  /* 0x0000422000027802 */ /* 0x000fe40000000f00 */
[----:B---3-5:R-:W-:Y:S05]  /*4210*/  CALL.REL.NOINC `($__internal_0_$__cuda_sm10x_tcgen05_guardrail_trap_col_being_dealloced_not_returned_by_alloc) ;  /* 0x0000004400607944 */ /* 0x028fea0003c00000 */
[----:B------:R-:W-:Y:S05]  /*4220*/  BRA `(.L_x_75) ;  /* 0x0000000000087947 */ /* 0x000fea0003800000 */
.L_x_73:
[----:B------:R-:W-:Y:S02]  /*4230*/  MOV R2, 0x4250 ;  /* 0x0000425000027802 */ /* 0x000fe40000000f00 */
[----:B---3-5:R-:W-:Y:S05]  /*4240*/  CALL.REL.NOINC `($__internal_2_$__cuda_sm10x_tcgen05_guardrail_trap_unallocated_columns_being_dealloced) ;  /* 0x00000044006c7944 */ /* 0x028fea0003c00000 */
.L_x_75:
[----:B------:R-:W-:Y:S01]  /*4250*/  NOP ;  /* 0x0000000000007918 */ /* 0x000fe20000000000 */
[----:B------:R-:W-:Y:S05]  /*4260*/  EXIT ;  /* 0x000000000000794d */ /* 0x000fea0003800000 */
.L_x_57:
[----:B------:R-:W-:-:S09]  /*4270*/  UISETP.NE.OR UP0, UPT, UR18, 0x3, !UP3 ;  /* 0x000000031200788c */ /* 0x000fd2000df05670 */
[----:B------:R-:W-:Y:S05]  /*4280*/  BRA.U UP0, `(.L_x_76) ;  /* 0x0000001100247547 */ /* 0x000fea000b800000 */
[----:B------:R-:W2:Y:S01]  /*4290*/  LDCU.64 UR4, c[0x0][0x888] ;  /* 0x00011100ff0477ac */ /* 0x000ea20008000a00 */
[----:B------:R-:W3:Y:S01]  /*42a0*/  LDC.64 R12, c[0x0][0x348] ;  /* 0x0000d200ff0c7b82 */ /* 0x000ee20000000a00 */
[----:B------:R-:W-:Y:S02]  /*42b0*/  HFMA2 R9, -RZ, RZ, 0, 0 ;  /* 0x00000000ff097431 */ /* 0x000fe400000001ff */
[----:B------:R-:W-:Y:S01]  /*42c0*/  IMAD.MOV.U32 R11, RZ, RZ, 0x1 ;  /* 0x00000001ff0b7424 */ /* 0x000fe200078e00ff */
[----:B------:R-:W4:Y:S01]  /*42d0*/  LDCU UR37, c[0x0][0x370] ;  /* 0x00006e00ff2577ac */ /* 0x000f220008000800 */
[----:B------:R-:W-:Y:S01]  /*42e0*/  IMAD.MOV.U32 R10, RZ, RZ, RZ ;  /* 0x000000ffff0a7224 */ /* 0x000fe200078e00ff */
[----:B------:R-:W-:Y:S01]  /*42f0*/  MOV R3, 0x2000 ;  /* 0x0000200000037802 */ /* 0x000fe20000000f00 */
[----:B------:R-:W4:Y:S01]  /*4300*/  LDCU.128 UR32, c[0x0][0xb10] ;  /* 0x00016200ff2077ac */ /* 0x000f220008000c00 */
[----:B------:R-:W1:Y:S01]  /*4310*/  LDCU UR29, c[0x0][0x374] ;  /* 0x00006e80ff1d77ac */ /* 0x000e620008000800 */
[----:B------:R-:W1:Y:S01]  /*4320*/  LDCU.64 UR30, c[0x0][0x890] ;  /* 0x00011200ff1e77ac */ /* 0x000e620008000a00 */
[----:B--2---:R-:W-:Y:S01]  /*4330*/  UISETP.NE.U32.AND UP0, UPT, UR4, URZ, UPT ;  /* 0x000000ff0400728c */ /* 0x004fe2000bf05070 */
[----:B------:R-:W2:Y:S01]  /*4340*/  LDCU UR15, c[0x0][0xb0c] ;  /* 0x00016180ff0f77ac */ /* 0x000ea20008000800 */
[----:B------:R-:W3:Y:S01]  /*4350*/  LDCU UR41, c[0x0][0xb20] ;  /* 0x00016400ff2977ac */ /* 0x000ee20008000800 */
[----:B------:R-:W3:Y:S01]  /*4360*/  LDCU UR4, c[0x0][0xb30] ;  /* 0x00016600ff0477ac */ /* 0x000ee20008000800 */
[----:B----4-:R-:W-:-:S02]  /*4370*/  UIMAD.WIDE.U32 UR6, UR37, UR32, URZ ;  /* 0x00000020250672a5 */ /* 0x010fc4000f8e00ff */
[----:B-1----:R-:W-:Y:S02]  /*4380*/  UIMAD.WIDE.U32 UR8, UR29, UR35, URZ ;  /* 0x000000231d0872a5 */ /* 0x002fe4000f8e00ff */
[----:B------:R-:W-:Y:S02]  /*4390*/  USEL UR40, URZ, 0x1, UP5 ;  /* 0x00000001ff287887 */ /* 0x000fe4000a800000 */
[----:B------:R-:W-:Y:S02]  /*43a0*/  UISETP.NE.U32.AND UP6, UPT, UR30, URZ, UPT ;  /* 0x000000ff1e00728c */ /* 0x000fe4000bfc5070 */
[----:B------:R-:W-:Y:S01]  /*43b0*/  UISETP.NE.AND.EX UP5, UPT, UR5, URZ, UPT, UP0 ;  /* 0x000000ff0500728c */ /* 0x000fe2000bfa5300 */
[----:B------:R-:W-:Y:S01]  /*43c0*/  UMOV UR24, 0x400 ;  /* 0x0000040000187882 */ /* 0x000fe20000000000 */
[----:B------:R-:W-:Y:S01]  /*43d0*/  UISETP.NE.AND UP0, UPT, UR42, 0x1, UPT ;  /* 0x000000012a00788c */ /* 0x000fe2000bf05270 */
[----:B------:R-:W-:Y:S01]  /*43e0*/  UMOV UR6, UR7 ;  /* 0x0000000700067c82 */ /* 0x000fe20008000000 */
[----:B------:R-:W-:Y:S01]  /*43f0*/  UMOV UR38, UR9 ;  /* 0x0000000900267c82 */ /* 0x000fe20008000000 */
[----:B--2---:R-:W-:Y:S01]  /*4400*/  UISETP.NE.AND UP0, UPT, UR15, 0x1, UPT ;  /* 0x000000010f00788c */ /* 0x004fe2000bf05270 */
[----:B------:R-:W-:Y:S01]  /*4410*/  UMOV UR25, URZ ;  /* 0x000000ff00197c82 */ /* 0x000fe20008000000 */
[----:B------:R-:W-:-:S02]  /*4420*/  UPLOP3.LUT UP4, UPT, UPT, UPT, UPT, 0x40, 0x4 ;  /* 0x000000000004789c */ /* 0x000fc40003f8e870 */
[----:B------:R-:W-:Y:S01]  /*4430*/  UISETP.GE.AND UP2, UPT, UR42, 0x1, UPT ;  /* 0x000000012a00788c */ /* 0x000fe2000bf46270 */
[----:B------:R-:W1:Y:S01]  /*4440*/  LDCU.64 UR16, c[0x0][0xb28] ;  /* 0x00016500ff1077ac */ /* 0x000e620008000a00 */
[----:B------:R-:W-:Y:S02]  /*4450*/  ULEA UR24, UR54, UR24, 0x18 ;  /* 0x0000001836187291 */ /* 0x000fe4000f8ec0ff */
[----:B------:R-:W-:Y:S02]  /*4460*/  UISETP.NE.AND.EX UP6, UPT, UR31, URZ, UPT, UP6 ;  /* 0x000000ff1f00728c */ /* 0x000fe4000bfc5360 */
[----:B------:R-:W-:Y:S02]  /*4470*/  USHF.R.U32.HI UR39, URZ, UR33, UR6 ;  /* 0x00000021ff277299 */ /* 0x000fe40008011606 */
[----:B---3--:R-:W-:Y:S02]  /*4480*/  USHF.R.U32.HI UR38, URZ, UR41, UR38 ;  /* 0x00000029ff267299 */ /* 0x008fe40008011626 */
[----:B------:R-:W-:-:S02]  /*4490*/  UISETP.NE.AND UP0, UPT, UR34, 0x1, UPT ;  /* 0x000000012200788c */ /* 0x000fc4000bf05270 */
[----:B------:R-:W-:-:S11]  /*44a0*/  UISETP.NE.AND UP3, UPT, UR4, 0x1, UPT ;  /* 0x000000010400788c */ /* 0x000fd6000bf65270 */
.L_x_85:
[C---:B------:R-:W-:Y:S02]  /*44b0*/  LEA R8, R10.reuse, UR24, 0x3 ;  /* 0x000000180a087c11 */ /* 0x040fe4000f8e18ff */
[----:B------:R-:W-:Y:S02]  /*44c0*/  SHF.L.U32 R0, R9, 0x1f, RZ ;  /* 0x0000001f09007819 */ /* 0x000fe400000006ff */
[----:B------:R-:W-:Y:S02]  /*44d0*/  LEA R4, R10, UR24, 0x4 ;  /* 0x000000180a047c11 */ /* 0x000fe4000f8e20ff */
[----:B--2---:R-:W2:Y:S02]  /*44e0*/  SYNCS.PHASECHK.TRANS64.TRYWAIT P0, [R8+URZ+0xa0], R0 ;  /* 0x0000a000080075a7 */ /* 0x004ea400080011ff */
[----:B--2---:R-:W-:Y:S05]  /*44f0*/  @!P0 BRA `(.L_x_77) ;  /* 0x0000003c00cc8947 */ /* 0x004fea0003800000 */
.L_x_155:
[----:B------:R-:W3:Y:S01]  /*4500*/  LDS.128 R4, [R4+0x130] ;  /* 0x0001300004047984 */ /* 0x000ee20000000c00 */
[----:B------:R-:W-:Y:S01]  /*4510*/  UISETP.GE.AND UP0, UPT, UR42, 0x1, UPT ;  /* 0x000000012a00788c */ /* 0x000fe2000bf06270 */
[----:B------:R-:W-:Y:S01]  /*4520*/  @!PT LDS RZ, [RZ] ;  /* 0x00000000fffff984 */ /* 0x000fe20000000800 */
[----:B------:R-:W-:Y:S01]  /*4530*/  @!PT LDS RZ, [RZ] ;  /* 0x00000000fffff984 */ /* 0x000fe20000000800 */
[----:B------:R-:W-:Y:S01]  /*4540*/  @!PT LDS RZ, [RZ] ;  /* 0x00000000fffff984 */ /* 0x000fe20000000800 */
[----:B------:R-:W-:Y:S01]  /*4550*/  @!PT LDS RZ, [RZ] ;  /* 0x00000000fffff984 */ /* 0x000fe20000000800 */
[----:B------:R4:W-:Y:S06]  /*4560*/  MEMBAR.ALL.CTA ;  /* 0x0000000000007992 */ /* 0x0009ec0000008000 */
[----:B----4-:R-:W4:Y:S01]  /*4570*/  FENCE.VIEW.ASYNC.S ;  /* 0x00000000000073c6 */ /* 0x010f220000000000 */
[----:B---3--:R-:W-:Y:S11]  /*4580*/  LOP3.LUT P0, RZ, R6, 0x1, RZ, 0xc0, !PT ;  /* 0x0000000106ff7812 */ /* 0x008ff6000780c0ff */
[----:B------:R-:W-:Y:S02]  /*4590*/  @!UPT UIADD3 URZ, UPT, UPT, URZ, URZ, URZ ;  /* 0x000000fffffff290 */ /* 0x000fe4000fffe0ff */
[----:B----4-:R-:W-:Y:S01]  /*45a0*/  VOTEU.ANY UP2, P0 ;  /* 0x0000000000ff7886 */ /* 0x010fe20000040100 */
[----:B------:R-:W-:Y:S11]  /*45b0*/  PLOP3.LUT P0, PT, PT, PT, UP2, 0x80, 0x8 ;  /* 0x000000000008781c */ /* 0x000ff60003f0f028 */
[----:B------:R-:W-:Y:S02]  /*45c0*/  @!UPT UIADD3 URZ, UPT, UPT, URZ, URZ, URZ ;  /* 0x000000fffffff290 */ /* 0x000fe4000fffe0ff */
[----:B--2---:R-:W-:Y:S02]  /*45d0*/  @P0 SHF.R.U32.HI R0, RZ, 0x10, R5 ;  /* 0x00000010ff000819 */ /* 0x004fe40000011605 */
[----:B------:R-:W-:Y:S02]  /*45e0*/  @P0 MOV R2, R4 ;  /* 0x0000000400020202 */ /* 0x000fe40000000f00 */
[----:B------:R-:W-:Y:S01]  /*45f0*/  @P0 R2UR UR4, R0 ;  /* 0x00000000000402ca */ /* 0x000fe200000e0000 */
[----:B------:R-:W-:Y:S01]  /*4600*/  VIADD R0, R8, 0xb0 ;  /* 0x000000b008007836 */ /* 0x000fe20000000000 */
[----:B------:R-:W-:Y:S02]  /*4610*/  @P0 LOP3.LUT R4, R5, 0xffff, RZ, 0xc0, !PT ;  /* 0x0000ffff05040812 */ /* 0x000fe400078ec0ff */
[----:B------:R-:W-:Y:S02]  /*4620*/  @P0 R2UR UR6, R2 ;  /* 0x00000000020602ca */ /* 0x000fe400000e0000 */
[----:B------:R-:W-:Y:S02]  /*4630*/  PRMT R0, RZ, 0x654, R0 ;  /* 0x00000654ff007816 */ /* 0x000fe40000000000 */
[----:B------:R-:W-:Y:S02]  /*4640*/  @P0 R2UR UR5, R4 ;  /* 0x00000000040502ca */ /* 0x000fe400000e0000 */
[----:B------:R2:W-:Y:S03]  /*4650*/  SYNCS.ARRIVE.TRANS64.RED.A1T0 RZ, [R0+URZ], RZ ;  /* 0x000000ff00ff79a7 */ /* 0x0005e600081004ff */
[----:B------:R-:W-:Y:S04]  /*4660*/  @UP2 UMOV UR28, UR4 ;  /* 0x00000004001c2c82 */ /* 0x000fe80008000000 */
[----:B------:R-:W-:Y:S04]  /*4670*/  @UP2 UMOV UR14, UR6 ;  /* 0x00000006000e2c82 */ /* 0x000fe80008000000 */
[----:B------:R-:W-:Y:S01]  /*4680*/  @UP2 UMOV UR13, UR5 ;  /* 0x00000005000d2c82 */ /* 0x000fe20008000000 */
[----:B------:R-:W-:Y:S05]  /*4690*/  BRA.U !UP0, `(.L_x_78) ;  /* 0x0000000108c07547 */ /* 0x000fea000b800000 */
[----:B------:R-:W-:Y:S02]  /*46a0*/  UIMAD.WIDE.U32 UR8, UR13, UR35, URZ ;  /* 0x000000230d0872a5 */ /* 0x000fe4000f8e00ff */
[----:B------:R-:W-:Y:S02]  /*46b0*/  UP2UR UR12, UPR, URZ, 0x4 ;  /* 0x00000004ff0c7883 */ /* 0x000fe40008000000 */
[----:B------:R-:W-:Y:S02]  /*46c0*/  UISETP.NE.AND UP2, UPT, UR34, 0x1, UPT ;  /* 0x000000012200788c */ /* 0x000fe4000bf45270 */
[----:B------:R-:W-:Y:S02]  /*46d0*/  UIMAD.WIDE.U32 UR10, UR14, UR32, URZ ;  /* 0x000000200e0a72a5 */ /* 0x000fe4000f8e00ff */
[----:B------:R-:W-:Y:S02]  /*46e0*/  USEL UR4, UR29, UR38, !UP2 ;  /* 0x000000261d047287 */ /* 0x000fe4000d000000 */
[----:B------:R-:W-:Y:S02]  /*46f0*/  UISETP.NE.AND UP0, UPT, UR15, 0x1, UPT ;  /* 0x000000010f00788c */ /* 0x000fe4000bf05270 */
[----:B------:R-:W-:Y:S02]  /*4700*/  UP2UR UR22, UPR, URZ, 0x2 ;  /* 0x00000002ff167883 */ /* 0x000fe40008000000 */
[----:B------:R-:W-:Y:S02]  /*4710*/  UISETP.NE.AND UP1, UPT, UR42, 0x1, UPT ;  /* 0x000000012a00788c */ /* 0x000fe4000bf25270 */
[----:B-1----:R-:W-:Y:S02]  /*4720*/  UIMAD.WIDE.U32 UR18, UR4, UR16, URZ ;  /* 0x00000010041272a5 */ /* 0x002fe4000f8e00ff */
[----:B------:R-:W-:Y:S01]  /*4730*/  USEL UR7, UR37, UR39, !UP0 ;  /* 0x0000002725077287 */ /* 0x000fe2000c000000 */
[----:B------:R-:W-:Y:S02]  /*4740*/  UMOV UR5, UR9 ;  /* 0x0000000900057c82 */ /* 0x000fe40008000000 */
[----:B------:R-:W-:Y:S02]  /*4750*/  USHF.R.U32.HI UR6, URZ, UR41, UR5 ;  /* 0x00000029ff067299 */ /* 0x000fe40008011605 */
[----:B------:R-:W-:Y:S02]  /*4760*/  UIMAD.WIDE.U32 UR20, UR7, UR16, URZ ;  /* 0x00000010071472a5 */ /* 0x000fe4000f8e00ff */
[----:B------:R-:W-:Y:S02]  /*4770*/  USEL UR6, UR13, UR6, !UP2 ;  /* 0x000000060d067287 */ /* 0x000fe4000d000000 */
[----:B------:R-:W-:Y:S01]  /*4780*/  UISETP.NE.AND UP2, UPT, UR12, URZ, UPT ;  /* 0x000000ff0c00728c */ /* 0x000fe2000bf45270 */
[----:B------:R-:W-:Y:S01]  /*4790*/  UMOV UR5, UR11 ;  /* 0x0000000b00057c82 */ /* 0x000fe20008000000 */
[----:B------:R-:W-:Y:S02]  /*47a0*/  UIMAD.WIDE.U32 UR10, UR6, UR16, URZ ;  /* 0x00000010060a72a5 */ /* 0x000fe4000f8e00ff */
[----:B------:R-:W-:Y:S03]  /*47b0*/  USHF.R.U32.HI UR8, URZ, UR33, UR5 ;  /* 0x00000021ff087299 */ /* 0x000fe60008011605 */
[----:B------:R-:W-:Y:S02]  /*47c0*/  UMOV UR5, UR19 ;  /* 0x0000001300057c82 */ /* 0x000fe40008000000 */
[----:B------:R-:W-:Y:S03]  /*47d0*/  @UP1 USHF.R.U32.HI UR4, URZ, UR17, UR5 ;  /* 0x00000011ff041299 */ /* 0x000fe60008011605 */
[----:B------:R-:W-:Y:S01]  /*47e0*/  UMOV UR5, UR21 ;  /* 0x0000001500057c82 */ /* 0x000fe20008000000 */
[----:B------:R-:W-:Y:S02]  /*47f0*/  UIMAD UR4, UR42, UR4, URZ ;  /* 0x000000042a0472a4 */ /* 0x000fe4000f8e02ff */
[----:B------:R-:W-:Y:S02]  /*4800*/  @UP1 USHF.R.U32.HI UR7, URZ, UR17, UR5 ;  /* 0x00000011ff071299 */ /* 0x000fe40008011605 */
[----:B------:R-:W-:Y:S02]  /*4810*/  USEL UR5, UR14, UR8, !UP0 ;  /* 0x000000080e057287 */ /* 0x000fe4000c000000 */
[----:B------:R-:W-:Y:S02]  /*4820*/  UIMAD UR8, UR42, UR7, URZ ;  /* 0x000000072a0872a4 */ /* 0x000fe4000f8e02ff */
[----:B------:R-:W-:Y:S03]  /*4830*/  UISETP.GE.AND UP0, UPT, UR6, UR4, UPT ;  /* 0x000000040600728c */ /* 0x000fe6000bf06270 */
[----:B------:R-:W-:Y:S01]  /*4840*/  UMOV UR4, UR11 ;  /* 0x0000000b00047c82 */ /* 0x000fe20008000000 */
[----:B------:R-:W-:Y:S02]  /*4850*/  UISETP.GE.OR UP0, UPT, UR5, UR8, UP0 ;  /* 0x000000080500728c */ /* 0x000fe40008706670 */
[----:B------:R-:W-:Y:S02]  /*4860*/  USHF.R.U32.HI UR4, URZ, UR17, UR4 ;  /* 0x00000011ff047299 */ /* 0x000fe40008011604 */
[----:B------:R-:W-:Y:S02]  /*4870*/  UIMAD.WIDE.U32 UR8, UR5, UR16, URZ ;  /* 0x00000010050872a5 */ /* 0x000fe4000f8e00ff */
[----:B------:R-:W-:Y:S04]  /*4880*/  USEL UR10, UR6, UR4, !UP1 ;  /* 0x00000004060a7287 */ /* 0x000fe8000c800000 */
[----:B------:R-:W-:Y:S01]  /*4890*/  UIADD3 UR11, UPT, UPT, -UR10, URZ, URZ ;  /* 0x000000ff0a0b7290 */ /* 0x000fe2000fffe1ff */
[----:B------:R-:W-:Y:S02]  /*48a0*/  @!UP0 UMOV UR4, UR9 ;  /* 0x0000000900048c82 */ /* 0x000fe40008000000 */
[----:B------:R-:W-:Y:S02]  /*48b0*/  @!UP0 USHF.R.U32.HI UR4, URZ, UR17, UR4 ;  /* 0x00000011ff048299 */ /* 0x000fe40008011604 */
[----:B------:R-:W-:Y:S02]  /*48c0*/  UIMAD UR8, UR42, UR11, UR6 ;  /* 0x0000000b2a0872a4 */ /* 0x000fe4000f8e0206 */
[----:B------:R-:W-:Y:S02]  /*48d0*/  @!UP0 USEL UR4, UR5, UR4, !UP1 ;  /* 0x0000000405048287 */ /* 0x000fe4000c800000 */
[----:B------:R-:W-:Y:S02]  /*48e0*/  UISETP.NE.AND UP1, UPT, UR22, URZ, UPT ;  /* 0x000000ff1600728c */ /* 0x000fe4000bf25270 */
[----:B------:R-:W-:Y:S02]  /*48f0*/  @!UP0 UIMAD UR8, UR7, UR8, UR4 ;  /* 0x00000008070882a4 */ /* 0x000fe4000f8e0204 */
[----:B------:R-:W-:Y:S02]  /*4900*/  @!UP0 UIADD3 UR9, UPT, UPT, UR10, -UR4, URZ ;  /* 0x800000040a098290 */ /* 0x000fe4000fffe0ff */
[----:B------:R-:W-:Y:S02]  /*4910*/  UIADD3 UR4, UPT, UPT, -UR5, URZ, URZ ;  /* 0x000000ff05047290 */ /* 0x000fe4000fffe1ff */
[----:B------:R-:W-:Y:S02]  /*4920*/  UIADD3 UR7, UPT, UPT, -UR6, URZ, URZ ;  /* 0x000000ff06077290 */ /* 0x000fe4000fffe1ff */
[----:B------:R-:W-:Y:S02]  /*4930*/  @!UP0 UIMAD UR6, UR9, UR42, UR5 ;  /* 0x0000002a090682a4 */ /* 0x000fe4000f8e0205 */
[----:B------:R-:W-:Y:S02]  /*4940*/  UIMAD UR14, UR15, UR4, UR14 ;  /* 0x000000040f0e72a4 */ /* 0x000fe4000f8e020e */
[----:B------:R-:W-:Y:S01]  /*4950*/  UIMAD UR13, UR34, UR7, UR13 ;  /* 0x00000007220d72a4 */ /* 0x000fe2000f8e020d */
[----:B------:R-:W-:Y:S02]  /*4960*/  @!UP0 UMOV UR5, UR8 ;  /* 0x0000000800058c82 */ /* 0x000fe40008000000 */
[----:B------:R-:W-:Y:S02]  /*4970*/  UIMAD UR14, UR5, UR15, UR14 ;  /* 0x0000000f050e72a4 */ /* 0x000fe4000f8e020e */
[----:B------:R-:W-:Y:S11]  /*4980*/  UIMAD UR13, UR6, UR34, UR13 ;  /* 0x00000022060d72a4 */ /* 0x000ff6000f8e020d */
[----:B------:R-:W-:Y:S01]  /*4990*/  @!UPT UIADD3 URZ, UPT, UPT, URZ, URZ, URZ ;  /* 0x000000fffffff290 */ /* 0x000fe2000fffe0ff */
.L_x_78:
[----:B------:R-:W3:Y:S01]  /*49a0*/  @!UP3 LDCU.128 UR20, c[0x0][0xb10] ;  /* 0x00016200ff14b7ac */ /* 0x000ee20008000c00 */
[----:B------:R-:W-:Y:S04]  /*49b0*/  ISETP.NE.U32.AND P0, PT, RZ, UR30, PT ;  /* 0x0000001eff007c0c */ /* 0x000fe8000bf05070 */
[----:B------:R-:W-:Y:S01]  /*49c0*/  ISETP.NE.AND.EX P0, PT, RZ, UR31, PT, P0 ;  /* 0x0000001fff007c0c */ /* 0x000fe2000bf05300 */
[----:B------:R-:W4:Y:S01]  /*49d0*/  @!UP3 LDCU UR5, c[0x0][0xb0c] ;  /* 0x00016180ff05b7ac */ /* 0x000f220008000800 */
[----:B------:R-:W-:Y:S02]  /*49e0*/  USHF.L.U32 UR11, UR26, 0x6, URZ ;  /* 0x000000061a0b7899 */ /* 0x000fe400080006ff */
[----:B------:R-:W-:Y:S02]  /*49f0*/  USHF.L.U32 UR10, UR27, 0x6, URZ ;  /* 0x000000061b0a7899 */ /* 0x000fe400080006ff */
[----:B---3--:R-:W-:Y:S07]  /*4a00*/  UIMAD.WIDE.U32 UR6, UR14, UR20, URZ ;  /* 0x000000140e0672a5 */ /* 0x008fee000f8e00ff */
[----:B------:R-:W-:Y:S01]  /*4a10*/  @!UP3 UMOV UR4, UR7 ;  /* 0x000000070004bc82 */ /* 0x000fe20008000000 */
[----:B----4-:R-:W-:Y:S02]  /*4a20*/  @!UP3 UISETP.NE.AND UP0, UPT, UR5, 0x1, UPT ;  /* 0x000000010500b88c */ /* 0x010fe4000bf05270 */
[----:B------:R-:W-:Y:S02]  /*4a30*/  @!UP3 USHF.R.U32.HI UR4, URZ, UR21, UR4 ;  /* 0x00000015ff04b299 */ /* 0x000fe40008011604 */
[----:B------:R-:W-:Y:S02]  /*4a40*/  UIMAD.WIDE.U32 UR6, UR13, UR23, URZ ;  /* 0x000000170d0672a5 */ /* 0x000fe4000f8e00ff */
[----:B------:R-:W-:Y:S02]  /*4a50*/  @!UP3 USEL UR8, UR14, UR4, !UP0 ;  /* 0x000000040e08b287 */ /* 0x000fe4000c000000 */
[----:B------:R-:W-:Y:S03]  /*4a60*/  @!UP3 UISETP.NE.AND UP0, UPT, UR22, 0x1, UPT ;  /* 0x000000011600b88c */ /* 0x000fe6000bf05270 */
[----:B------:R-:W-:Y:S02]  /*4a70*/  @!UP3 UMOV UR6, UR7 ;  /* 0x000000070006bc82 */ /* 0x000fe40008000000 */
[----:B------:R-:W3:Y:S02]  /*4a80*/  @!UP3 LDCU UR4, c[0x0][0xb20] ;  /* 0x00016400ff04b7ac */ /* 0x000ee40008000800 */
[----:B---3--:R-:W-:Y:S04]  /*4a90*/  @!UP3 USHF.R.U32.HI UR6, URZ, UR4, UR6 ;  /* 0x00000004ff06b299 */ /* 0x008fe80008011606 */
[----:B------:R-:W-:Y:S04]  /*4aa0*/  @!UP3 USEL UR6, UR13, UR6, !UP0 ;  /* 0x000000060d06b287 */ /* 0x000fe8000c000000 */
[----:B------:R-:W-:Y:S02]  /*4ab0*/  @!UP3 UIADD3 UR4, UPT, UPT, -UR8, UR6, URZ ;  /* 0x000000060804b290 */ /* 0x000fe4000fffe1ff */
[----:B------:R-:W-:Y:S02]  /*4ac0*/  @!UP3 UIADD3 UR6, UPT, UPT, UR8, -UR6, URZ ;  /* 0x800000060806b290 */ /* 0x000fe4000fffe0ff */
[----:B------:R-:W-:Y:S02]  /*4ad0*/  @!UP3 UIMAD UR14, UR4, UR5, UR14 ;  /* 0x00000005040eb2a4 */ /* 0x000fe4000f8e020e */
[----:B------:R-:W-:Y:S01]  /*4ae0*/  @!UP3 UIMAD UR13, UR6, UR22, UR13 ;  /* 0x00000016060db2a4 */ /* 0x000fe2000f8e020d */
[----:B------:R-:W-:Y:S11]  /*4af0*/  BRA.U UP4, `(.L_x_79) ;  /* 0x0000000104107547 */ /* 0x000ff6000b800000 */
[----:B------:R-:W-:Y:S04]  /*4b00*/  MOV R2, UR40 ;  /* 0x0000002800027c02 */ /* 0x000fe80008000f00 */
[----:B------:R-:W-:Y:S04]  /*4b10*/  SHF.L.U32 R2, R2, 0x1f, RZ ;  /* 0x0000001f02027819 */ /* 0x000fe800000006ff */
[----:B------:R-:W3:Y:S02]  /*4b20*/  SYNCS.PHASECHK.TRANS64.TRYWAIT P1, [UR24+0x98], R2 ;  /* 0x00009802ff0075a7 */ /* 0x000ee40008021118 */
[----:B---3--:R-:W-:Y:S05]  /*4b30*/  @!P1 BRA `(.L_x_80) ;  /* 0x0000003800509947 */ /* 0x008fea0003800000 */
.L_x_79:
[----:B------:R-:W-:Y:S05]  /*4b40*/  BRA.U !UP6, `(.L_x_81) ;  /* 0x000000010e387547 */ /* 0x000fea000b800000 */
[----:B------:R-:W-:Y:S01]  /*4b50*/  UPLOP3.LUT UP1, UPT, UPT, UPT, UP5, 0x80, 0x8 ;  /* 0x000000000008789c */ /* 0x000fe20003f2f050 */
[----:B--2---:R-:W-:Y:S01]  /*4b60*/  HFMA2 R0, -RZ, RZ, 0, 5.9604644775390625e-08 ;  /* 0x00000001ff007431 */ /* 0x004fe200000001ff */
[----:B------:R-:W2:Y:S01]  /*4b70*/  LDCU.64 UR8, c[0x0][0x358] ;  /* 0x00006b00ff0877ac */ /* 0x000ea20008000a00 */
[----:B------:R-:W-:Y:S03]  /*4b80*/  IMAD.MOV.U32 R53, RZ, RZ, 0x1 ;  /* 0x00000001ff357424 */ /* 0x000fe600078e00ff */
[----:B------:R-:W-:Y:S05]  /*4b90*/  PLOP3.LUT P1, PT, PT, PT, UP1, 0x80, 0x8 ;  /* 0x000000000008781c */ /* 0x000fea0003f2f018 */
[----:B------:R-:W3:Y:S01]  /*4ba0*/  @UP1 LDCU.64 UR4, c[0x0][0x888] ;  /* 0x00011100ff0417ac */ /* 0x000ee20008000a00 */
[----:B------:R-:W-:Y:S07]  /*4bb0*/  @UP1 UIMAD UR6, UR36, UR30, URZ ;  /* 0x0000001e240612a4 */ /* 0x000fee000f8e02ff */
[----:B------:R-:W-:Y:S01]  /*4bc0*/  @!P1 PRMT R53, R0, 0x7610, R53 ;  /* 0x0000761000359816 */ /* 0x000fe20000000035 */
[----:B---3--:R-:W-:Y:S06]  /*4bd0*/  @UP1 UIMAD.WIDE UR4, UR6, 0x4, UR4 ;  /* 0x00000004060418a5 */ /* 0x008fec000f8e0204 */
[----:B-----5:R-:W-:Y:S01]  /*4be0*/  IMAD.U32 R26, RZ, RZ, UR4 ;  /* 0x00000004ff1a7e24 */ /* 0x020fe2000f8e00ff */
[----:B------:R-:W-:Y:S04]  /*4bf0*/  MOV R27, UR5 ;  /* 0x00000005001b7c02 */ /* 0x000fe80008000f00 */
[----:B------:R-:W3:Y:S01]  /*4c00*/  @!UP1 LDCU UR4, c[0x0][0x880] ;  /* 0x00011000ff0497ac */ /* 0x000ee20008000800 */
[----:B--2---:R4:W5:Y:S02]  /*4c10*/  @P1 LDG.E R26, desc[UR8][R26.64] ;  /* 0x000000081a1a1981 */ /* 0x004964000c1e1900 */
[----:B---34-:R-:W-:Y:S07]  /*4c20*/  @!P1 IMAD.U32 R26, RZ, RZ, UR4 ;  /* 0x00000004ff1a9e24 */ /* 0x018fee000f8e00ff */
.L_x_81:
[----:B-----5:R-:W-:Y:S01]  /*4c30*/  @!P0 FSETP.EQ.AND P2, PT, R26, RZ, PT ;  /* 0x000000ff1a00820b */ /* 0x020fe20003f42000 */
[----:B------:R-:W-:Y:S01]  /*4c40*/  @!UPT UIADD3 URZ, UPT, UPT, URZ, URZ, URZ ;  /* 0x000000fffffff290 */ /* 0x000fe2000fffe0ff */
[----:B------:R-:W-:Y:S11]  /*4c50*/  @!P0 BRA `(.L_x_82) ;  /* 0x0000000000148947 */ /* 0x000ff60003800000 */
[----:B------:R-:W-:Y:S02]  /*4c60*/  LOP3.LUT P0, RZ, R53, 0xff, RZ, 0xc0, !PT ;  /* 0x000000ff35ff7812 */ /* 0x000fe4000780c0ff */
[----:B------:R-:W-:Y:S04]  /*4c70*/  PLOP3.LUT P2, PT, PT, PT, UP1, 0x80, 0x8 ;  /* 0x000000000008781c */ /* 0x000fe80003f4f018 */
[----:B------:R-:W-:Y:S07]  /*4c80*/  PLOP3.LUT P2, PT, P2, PT, PT, 0x8, 0x80 ;  /* 0x000000000080781c */ /* 0x000fee000174e170 */
[----:B------:R-:W-:Y:S11]  /*4c90*/  @P0 FSETP.EQ.AND P2, PT, R26, RZ, PT ;  /* 0x000000ff1a00020b */ /* 0x000ff60003f42000 */
[----:B------:R-:W-:Y:S02]  /*4ca0*/  @!UPT UIADD3 URZ, UPT, UPT, URZ, URZ, URZ ;  /* 0x000000fffffff290 */ /* 0x000fe4000fffe0ff */
.L_x_82:
[----:B------:R-:W-:Y:S01]  /*4cb0*/  ULEA UR4, UR25, UR24, 0x3 ;  /* 0x0000001819047291 */ /* 0x000fe2000f8e18ff */
[----:B--2---:R-:W-:Y:S02]  /*4cc0*/  SHF.L.U32 R2, R11, 0x1f, RZ ;  /* 0x0000001f0b027819 */ /* 0x004fe400000006ff */
[----:B------:R-:W-:Y:S04]  /*4cd0*/  ELECT P1, URZ, PT ;  /* 0x0000000000ff782f */ /* 0x000fe80003820000 */
[----:B------:R-:W-:Y:S02]  /*4ce0*/  PLOP3.LUT P1, PT, P2, P1, PT, 0xf2, 0x2f ;  /* 0x00000000002f781c */ /* 0x000fe40001723e72 */
[----:B------:R-:W2:Y:S02]  /*4cf0*/  SYNCS.PHASECHK.TRANS64.TRYWAIT P0, [UR4+0x78], R2 ;  /* 0x00007802ff0075a7 */ /* 0x000ea40008001104 */
[----:B--2---:R-:W-:Y:S09]  /*4d00*/  @!P0 BRA `(.L_x_83) ;  /* 0x0000003400f48947 */ /* 0x004ff20003800000 */
.L_x_158:
[----:B------:R-:W-:Y:S01]  /*4d10*/  VOTEU.ALL UP0, P1 ;  /* 0x0000000000ff7886 */ /* 0x000fe20000800000 */
[----:B--2---:R-:W-:Y:S01]  /*4d20*/  @!P1 IADD3 R2, P0, PT, R12, 0x580, RZ ;  /* 0x000005800c029810 */ /* 0x004fe20007f1e0ff */
[----:B------:R-:W-:Y:S01]  /*4d30*/  UIADD3 UR9, UPT, UPT, UR4, 0x60, URZ ;  /* 0x0000006004097890 */ /* 0x000fe2000fffe0ff */
[----:B------:R-:W-:Y:S01]  /*4d40*/  VIADD R10, R10, 0x1 ;  /* 0x000000010a0a7836 */ /* 0x000fe20000000000 */
[----:B------:R-:W-:Y:S01]  /*4d50*/  UMOV UR22, 0x0 ;  /* 0x0000000000167882 */ /* 0x000fe20000000000 */
[----:B------:R-:W-:Y:S01]  /*4d60*/  @!UP0 ULEA UR5, UR25, UR24, 0xd ;  /* 0x0000001819058291 */ /* 0x000fe2000f8e68ff */
[----:B------:R-:W-:Y:S01]  /*4d70*/  @!P1 IMAD.X R0, RZ, RZ, R13, P0 ;  /* 0x000000ffff009224 */ /* 0x000fe200000e060d */
[----:B------:R-:W-:Y:S01]  /*4d80*/  @!P1 R2UR UR7, R2 ;  /* 0x00000000020792ca */ /* 0x000fe200000e0000 */
[----:B------:R-:W-:Y:S01]  /*4d90*/  @!P1 IMAD.MOV.U32 R2, RZ, RZ, 0x2000 ;  /* 0x00002000ff029424 */ /* 0x000fe200078e00ff */
[----:B------:R-:W-:Y:S02]  /*4da0*/  @!UP0 UIADD3 UR8, UPT, UPT, UR5, 0x400, URZ ;  /* 0x0000040005088890 */ /* 0x000fe4000fffe0ff */
[----:B------:R-:W-:Y:S01]  /*4db0*/  UIADD3 UR5, UPT, UPT, UR25, 0x1, URZ ;  /* 0x0000000119057890 */ /* 0x000fe2000fffe0ff */
[----:B------:R-:W-:Y:S01]  /*4dc0*/  UMOV UR23, 0x10000000 ;  /* 0x1000000000177882 */ /* 0x000fe20000000000 */
[----:B------:R-:W-:Y:S02]  /*4dd0*/  UMOV UR12, UR36 ;  /* 0x00000024000c7c82 */ /* 0x000fe40008000000 */
[----:B------:R-:W-:Y:S04]  /*4de0*/  UISETP.NE.AND UP0, UPT, UR5, 0x3, UPT ;  /* 0x000000030500788c */ /* 0x000fe8000bf05270 */
[----:B------:R-:W-:Y:S01]  /*4df0*/  USEL UR6, UR5, URZ, UP0 ;  /* 0x000000ff05067287 */ /* 0x000fe20008000000 */
[----:B------:R-:W-:Y:S01]  /*4e00*/  @!P1 R2UR UR5, R0 ;  /* 0x00000000000592ca */ /* 0x000fe200000e0000 */
[----:B------:R-:W-:Y:S01]  /*4e10*/  IMAD.U32 R4, RZ, RZ, UR7 ;  /* 0x00000007ff047e24 */ /* 0x000fe2000f8e00ff */
[----:B------:R-:W-:Y:S02]  /*4e20*/  USEL UR20, URZ, 0x1, UP0 ;  /* 0x00000001ff147887 */ /* 0x000fe40008000000 */
[----:B------:R-:W-:Y:S01]  /*4e30*/  VOTEU.ALL UP0, P1 ;  /* 0x0000000000ff7886 */ /* 0x000fe20000800000 */
[----:B------:R-:W-:Y:S01]  /*4e40*/  UPRMT UR7, UR54, 0x654, UR9 ;  /* 0x0000065436077896 */ /* 0x000fe20008000009 */
[----:B------:R-:W-:Y:S02]  /*4e50*/  @!P1 R2UR UR18, R4 ;  /* 0x00000000041292ca */ /* 0x000fe400000e0000 */
[----:B------:R-:W-:Y:S04]  /*4e60*/  LOP3.LUT R11, R11, UR20, RZ, 0x3c, !PT ;  /* 0x000000140b0b7c12 */ /* 0x000fe8000f8e3cff */
[----:B------:R-:W-:Y:S01]  /*4e70*/  SHF.L.U32 R0, R11, 0x1f, RZ ;  /* 0x0000001f0b007819 */ /* 0x000fe200000006ff */
[----:B------:R-:W-:Y:S01]  /*4e80*/  IMAD.U32 R5, RZ, RZ, UR5 ;  /* 0x00000005ff057e24 */ /* 0x000fe2000f8e00ff */
[----:B------:R-:W-:Y:S04]  /*4e90*/  ULEA UR5, UR6, UR24, 0x3 ;  /* 0x0000001806057291 */ /* 0x000fe8000f8e18ff */
[----:B------:R-:W-:Y:S11]  /*4ea0*/  @!P1 R2UR UR19, R5 ;  /* 0x00000000051392ca */ /* 0x000ff600000e0000 */
[----:B------:R-:W-:Y:S02]  /*4eb0*/  @!UPT UIADD3 URZ, UPT, UPT, URZ, URZ, URZ ;  /* 0x000000fffffff290 */ /* 0x000fe4000fffe0ff */
[----:B------:R2:W-:Y:S01]  /*4ec0*/  @!UP0 UTMALDG.3D [UR8], [UR18], desc[UR22] ;  /* 0x00001608120085b4 */ /* 0x0005e20008011000 */
[----:B------:R2:W-:Y:S01]  /*4ed0*/  @!P1 SYNCS.ARRIVE.TRANS64.RED.A0TR RZ, [UR4+0x60], R2 ;  /* 0x00006002ffff99a7 */ /* 0x0005e20008300404 */
[----:B------:R-:W-:Y:S01]  /*4ee0*/  SYNCS.ARRIVE.TRANS64.RED.A1T0 RZ, [UR7], RZ ;  /* 0x000000ffffff79a7 */ /* 0x000fe20008100407 */
[----:B------:R-:W3:Y:S02]  /*4ef0*/  SYNCS.PHASECHK.TRANS64.TRYWAIT P0, [UR5+0x78], R0 ;  /* 0x00007800ff0075a7 */ /* 0x000ee40008001105 */
[----:B--23--:R-:W-:Y:S05]  /*4f00*/  @!P0 BRA `(.L_x_84) ;  /* 0x00000034008c8947 */ /* 0x00cfea0003800000 */
.L_x_160:
[----:B------:R-:W-:Y:S01]  /*4f10*/  UIADD3 UR9, UPT, UPT, UR5, 0x60, URZ ;  /* 0x0000006005097890 */ /* 0x000fe2000fffe0ff */
[----:B--2---:R-:W-:Y:S01]  /*4f20*/  @!P1 IADD3 R2, P0, PT, R12, 0x580, RZ ;  /* 0x000005800c029810 */ /* 0x004fe20007f1e0ff */
[----:B------:R-:W-:Y:S01]  /*4f30*/  UPLOP3.LUT UP4, UPT, UPT, UPT, UPT, 0x80, 0x8 ;  /* 0x000000000008789c */ /* 0x000fe20003f8f070 */
[----:B------:R-:W-:Y:S01]  /*4f40*/  R2UR UR22, R55 ;  /* 0x00000000371672ca */ /* 0x000fe200000e0000 */
[----:B------:R-:W-:Y:S01]  /*4f50*/  UMOV UR20, 0x0 ;  /* 0x0000000000147882 */ /* 0x000fe20000000000 */
[----:B------:R-:W-:Y:S01]  /*4f60*/  UMOV UR21, 0x10000000 ;  /* 0x1000000000157882 */ /* 0x000fe20000000000 */
[----:B------:R-:W-:Y:S01]  /*4f70*/  UMOV UR12, UR36 ;  /* 0x00000024000c7c82 */ /* 0x000fe20008000000 */
[----:B------:R-:W-:Y:S01]  /*4f80*/  VOTEU.ALL UP0, P1 ;  /* 0x0000000000ff7886 */ /* 0x000fe20000800000 */
[----:B------:R-:W-:Y:S01]  /*4f90*/  @!P1 IMAD.X R0, RZ, RZ, R13, P0 ;  /* 0x000000ffff009224 */ /* 0x000fe200000e060d */
[----:B------:R-:W-:Y:S01]  /*4fa0*/  R2UR UR19, R56 ;  /* 0x00000000381372ca */ /* 0x000fe200000e0000 */
[----:B------:R-:W-:Y:S01]  /*4fb0*/  UMOV UR36, UR28 ;  /* 0x0000001c00247c82 */ /* 0x000fe20008000000 */
[C---:B------:R-:W-:Y:S01]  /*4fc0*/  ISETP.NE.AND P0, PT, R10.reuse, 0x2, PT ;  /* 0x000000020a00780c */ /* 0x040fe20003f05270 */
[----:B------:R-:W-:Y:S02]  /*4fd0*/  @!UP0 ULEA UR4, UR6, UR24, 0xd ;  /* 0x0000001806048291 */ /* 0x000fe4000f8e68ff */
[----:B------:R-:W-:Y:S01]  /*4fe0*/  @!UP0 UIADD3 UR10, UPT, UPT, UR10, 0x20, URZ ;  /* 0x000000200a0a8890 */ /* 0x000fe2000fffe0ff */
[----:B------:R-:W-:Y:S01]  /*4ff0*/  SEL R10, R10, RZ, P0 ;  /* 0x000000ff0a0a7207 */ /* 0x000fe20000000000 */
[----:B------:R-:W-:Y:S02]  /*5000*/  @!UP0 UIADD3 UR8, UPT, UPT, UR4, 0x400, URZ ;  /* 0x0000040004088890 */ /* 0x000fe4000fffe0ff */
[----:B------:R-:W-:Y:S01]  /*5010*/  UIADD3 UR4, UPT, UPT, UR6, 0x1, URZ ;  /* 0x0000000106047890 */ /* 0x000fe2000fffe0ff */
[----:B------:R-:W-:Y:S01]  /*5020*/  @!P1 R2UR UR6, R2 ;  /* 0x00000000020692ca */ /* 0x000fe200000e0000 */
[----:B------:R-:W-:Y:S02]  /*5030*/  UIADD3 UR27, UPT, UPT, UR13, UR22, URZ ;  /* 0x000000160d1b7290 */ /* 0x000fe4000fffe0ff */
[----:B------:R-:W-:Y:S02]  /*5040*/  UISETP.NE.AND UP0, UPT, UR4, 0x3, UPT ;  /* 0x000000030400788c */ /* 0x000fe4000bf05270 */
[----:B------:R-:W-:Y:S02]  /*5050*/  UIADD3 UR26, UPT, UPT, UR14, UR19, URZ ;  /* 0x000000130e1a7290 */ /* 0x000fe4000fffe0ff */
[----:B------:R-:W-:Y:S01]  /*5060*/  USEL UR25, UR4, URZ, UP0 ;  /* 0x000000ff04197287 */ /* 0x000fe20008000000 */
[----:B------:R-:W-:Y:S01]  /*5070*/  @!P1 R2UR UR4, R0 ;  /* 0x00000000000492ca */ /* 0x000fe200000e0000 */
[----:B------:R-:W-:Y:S01]  /*5080*/  USEL UR18, URZ, 0x1, UP0 ;  /* 0x00000001ff127887 */ /* 0x000fe20008000000 */
[----:B------:R-:W-:Y:S01]  /*5090*/  SEL R0, RZ, 0x1, P0 ;  /* 0x00000001ff007807 */ /* 0x000fe20000000000 */
[----:B------:R-:W-:Y:S02]  /*50a0*/  VOTEU.ALL UP0, P1 ;  /* 0x0000000000ff7886 */ /* 0x000fe40000800000 */
[----:B------:R-:W-:Y:S01]  /*50b0*/  IMAD.U32 R4, RZ, RZ, UR6 ;  /* 0x00000006ff047e24 */ /* 0x000fe2000f8e00ff */
[----:B------:R-:W-:Y:S02]  /*50c0*/  LOP3.LUT R9, R9, R0, RZ, 0x3c, !PT ;  /* 0x0000000009097212 */ /* 0x000fe400078e3cff */
[----:B------:R-:W-:Y:S02]  /*50d0*/  LOP3.LUT R11, R11, UR18, RZ, 0x3c, !PT ;  /* 0x000000120b0b7c12 */ /* 0x000fe4000f8e3cff */
[----:B------:R-:W-:Y:S03]  /*50e0*/  @!P1 R2UR UR6, R4 ;  /* 0x00000000040692ca */ /* 0x000fe600000e0000 */
[----:B------:R-:W-:Y:S01]  /*50f0*/  IMAD.U32 R5, RZ, RZ, UR4 ;  /* 0x00000004ff057e24 */ /* 0x000fe2000f8e00ff */
[----:B------:R-:W-:Y:S04]  /*5100*/  UPRMT UR4, UR54, 0x654, UR9 ;  /* 0x0000065436047896 */ /* 0x000fe80008000009 */
[----:B------:R-:W-:Y:S11]  /*5110*/  @!P1 R2UR UR7, R5 ;  /* 0x00000000050792ca */ /* 0x000ff600000e0000 */
[----:B------:R-:W-:Y:S02]  /*5120*/  @!UPT UIADD3 URZ, UPT, UPT, URZ, URZ, URZ ;  /* 0x000000fffffff290 */ /* 0x000fe4000fffe0ff */
[----:B------:R2:W-:Y:S01]  /*5130*/  @!UP0 UTMALDG.3D [UR8], [UR6], desc[UR20] ;  /* 0x00001408060085b4 */ /* 0x0005e20008011000 */
[----:B------:R2:W-:Y:S01]  /*5140*/  @!P1 SYNCS.ARRIVE.TRANS64.RED.A0TR RZ, [UR5+0x60], R3 ;  /* 0x00006003ffff99a7 */ /* 0x0005e20008300405 */
[----:B------:R-:W-:Y:S01]  /*5150*/  SYNCS.ARRIVE.TRANS64.RED.A1T0 RZ, [UR4], RZ ;  /* 0x000000ffffff79a7 */ /* 0x000fe20008100404 */
[----:B------:R-:W-:Y:S05]  /*5160*/  BRA.U UP2, `(.L_x_85) ;  /* 0xfffffff102d07547 */ /* 0x000fea000b83ffff */
[----:B------:R-:W-:Y:S01]  /*5170*/  UIADD3 UR24, UPT, UPT, UR24, 0x78, URZ ;  /* 0x0000007818187890 */ /* 0x000fe2000fffe0ff */
[----:B------:R-:W-:-:S03]  /*5180*/  SHF.L.U32 R2, R11, 0x1f, RZ ;  /* 0x0000001f0b027819 */ /* 0x000fc600000006ff */
[----:B------:R-:W-:-:S09]  /*5190*/  ULEA UR4, UR25, UR24, 0x3 ;  /* 0x0000001819047291 */ /* 0x000fd2000f8e18ff */
[----:B------:R-:W3:Y:S02]  /*51a0*/  SYNCS.PHASECHK.TRANS64.TRYWAIT P0, [UR4], R2 ;  /* 0x00000002ff0075a7 */ /* 0x000ee40008001104 */
[----:B---3--:R-:W-:Y:S05]  /*51b0*/  @!P0 BRA `(.L_x_86) ;  /* 0x0000003000f88947 */ /* 0x008fea0003800000 */
.L_x_162:
[----:B------:R-:W-:-:S04]  /*51c0*/  UIADD3 UR4, UPT, UPT, UR25, 0x1, URZ ;  /* 0x0000000119047890 */ /* 0x000fc8000fffe0ff */
[----:B------:R-:W-:-:S04]  /*51d0*/  UISETP.NE.AND UP0, UPT, UR4, 0x3, UPT ;  /* 0x000000030400788c */ /* 0x000fc8000bf05270 */
[----:B--2---:R-:W-:Y:S02]  /*51e0*/  USEL UR6, URZ, 0x1, UP0 ;  /* 0x00000001ff067887 */ /* 0x004fe40008000000 */
[----:B------:R-:W-:-:S04]  /*51f0*/  USEL UR4, UR4, URZ, UP0 ;  /* 0x000000ff04047287 */ /* 0x000fc80008000000 */
[----:B------:R-:W-:Y:S01]  /*5200*/  ULEA UR5, UR4, UR24, 0x3 ;  /* 0x0000001804057291 */ /* 0x000fe2000f8e18ff */
[----:B------:R-:W-:-:S04]  /*5210*/  LOP3.LUT R11, R11, UR6, RZ, 0x3c, !PT ;  /* 0x000000060b0b7c12 */ /* 0x000fc8000f8e3cff */
[----:B---3--:R-:W-:-:S04]  /*5220*/  SHF.L.U32 R2, R11, 0x1f, RZ ;  /* 0x0000001f0b027819 */ /* 0x008fc800000006ff */
[----:B------:R-:W2:Y:S02]  /*5230*/  SYNCS.PHASECHK.TRANS64.TRYWAIT P0, [UR5], R2 ;  /* 0x00000002ff0075a7 */ /* 0x000ea40008001105 */
[----:B--2---:R-:W-:Y:S05]  /*5240*/  @!P0 BRA `(.L_x_87) ;  /* 0x0000003000ec8947 */ /* 0x004fea0003800000 */
.L_x_164:
[----:B------:R-:W-:-:S04]  /*5250*/  UIADD3 UR4, UPT, UPT, UR4, 0x1, URZ ;  /* 0x0000000104047890 */ /* 0x000fc8000fffe0ff */
[----:B------:R-:W-:-:S04]  /*5260*/  UISETP.NE.AND UP0, UPT, UR4, 0x3, UPT ;  /* 0x000000030400788c */ /* 0x000fc8000bf05270 */
[----:B------:R-:W-:Y:S02]  /*5270*/  USEL UR5, URZ, 0x1, UP0 ;  /* 0x00000001ff057887 */ /* 0x000fe40008000000 */
[----:B------:R-:W-:-:S04]  /*5280*/  USEL UR4, UR4, URZ, UP0 ;  /* 0x000000ff04047287 */ /* 0x000fc80008000000 */
[----:B------:R-:W-:Y:S01]  /*5290*/  ULEA UR4, UR4, UR24, 0x3 ;  /* 0x0000001804047291 */ /* 0x000fe2000f8e18ff */
[----:B--2---:R-:W-:-:S04]  /*52a0*/  LOP3.LUT R2, R11, UR5, RZ, 0x3c, !PT ;  /* 0x000000050b027c12 */ /* 0x004fc8000f8e3cff */
[----:B------:R-:W-:Y:S01]  /*52b0*/  SHF.L.U32 R2, R2, 0x1f, RZ ;  /* 0x0000001f02027819 */ /* 0x000fe200000006ff */
[----:B------:R-:W-:-:S07]  /*52c0*/  IMAD.U32 R0, RZ, RZ, UR4 ;  /* 0x00000004ff007e24 */ /* 0x000fce000f8e00ff */
.L_x_88:
[----:B--2---:R2:W3:Y:S02]  /*52d0*/  SYNCS.PHASECHK.TRANS64.TRYWAIT P0, [R0+URZ], R2 ;  /* 0x00000002000075a7 */ /* 0x0044e400080011ff */
[----:B---3--:R-:W-:Y:S05]  /*52e0*/  @!P0 NANOSLEEP.SYNCS 0x989680 ;  /* 0x009896800000895d */ /* 0x008fea0003900000 */
[----:B------:R-:W3:Y:S02]  /*52f0*/  @!P0 SYNCS.PHASECHK.TRANS64 P0, [R0+URZ], R2 ;  /* 0x00000002000085a7 */ /* 0x000ee400080010ff */
[----:B-1-3--:R-:W-:Y:S05]  /*5300*/  @P0 EXIT ;  /* 0x000000000000094d */ /* 0x00afea0003800000 */
[----:B------:R-:W-:Y:S05]  /*5310*/  BRA `(.L_x_88) ;  /* 0xfffffffc00ec7947 */ /* 0x000fea000383ffff */
.L_x_76:
[----:B------:R-:W-:-:S06]  /*5320*/  UISETP.GE.AND UP0, UPT, UR18, 0x4, UPT ;  /* 0x000000041200788c */ /* 0x000fcc000bf06270 */
[----:B------:R-:W-:-:S13]  /*5330*/  PLOP3.LUT P0, PT, PT, PT, UP0, 0x80, 0x8 ;  /* 0x000000000008781c */ /* 0x000fda0003f0f008 */
[----:B-1----:R-:W-:Y:S05]  /*5340*/  @!P0 EXIT ;  /* 0x000000000000894d */ /* 0x002fea0003800000 */
[----:B------:R-:W-:Y:S01]  /*5350*/  BAR.SYNC.DEFER_BLOCKING 0x6, 0xa0 ;  /* 0x0182800000007b1d */ /* 0x000fe20000010000 */
[C---:B------:R-:W-:Y:S01]  /*5360*/  IMAD.SHL.U32 R4, R64.reuse, 0x20, RZ ;  /* 0x0000002040047824 */ /* 0x040fe200078e00ff */
[C---:B------:R-:W-:Y:S01]  /*5370*/  R2P PR, R64.reuse, 0x6 ;  /* 0x0000000640007804 */ /* 0x040fe20000000000 */
[C---:B------:R-:W-:Y:S01]  /*5380*/  IMAD.SHL.U32 R2, R64.reuse, 0x4, RZ ;  /* 0x0000000440027824 */ /* 0x040fe200078e00ff */
[----:B------:R-:W-:Y:S01]  /*5390*/  CS2R R60, SRZ ;  /* 0x00000000003c7805 */ /* 0x000fe2000001ff00 */
[----:B------:R-:W-:Y:S01]  /*53a0*/  IMAD.U32 R23, R64, 0x10000, RZ ;  /* 0x0001000040177824 */ /* 0x000fe200078e00ff */
[----:B------:R-:W-:Y:S01]  /*53b0*/  UMOV UR44, 0x400 ;  /* 0x00000400002c7882 */ /* 0x000fe20000000000 */
[----:B------:R-:W1:Y:S01]  /*53c0*/  LDCU.64 UR4, c[0x0][0x890] ;  /* 0x00011200ff0477ac */ /* 0x000e620008000a00 */
[----:B------:R-:W2:Y:S01]  /*53d0*/  LDC.64 R50, c[0x0][0x8b0] ;  /* 0x00022c00ff327b82 */ /* 0x000ea20000000a00 */
[----:B------:R-:W-:Y:S01]  /*53e0*/  LOP3.LUT R3, R4, 0xe0, RZ, 0xc0, !PT ;  /* 0x000000e004037812 */ /* 0x000fe200078ec0ff */
[----:B------:R-:W-:Y:S01]  /*53f0*/  IMAD.SHL.U32 R52, R64, 0x10, RZ ;  /* 0x0000001040347824 */ /* 0x000fe200078e00ff */
[----:B------:R-:W-:Y:S01]  /*5400*/  ULEA UR44, UR54, UR44, 0x18 ;  /* 0x0000002c362c7291 */ /* 0x000fe2000f8ec0ff */
[----:B------:R-:W-:Y:S01]  /*5410*/  LOP3.LUT R4, R4, 0x100, RZ, 0xc0, !PT ;  /* 0x0000010004047812 */ /* 0x000fe200078ec0ff */
[----:B------:R-:W-:Y:S01]  /*5420*/  IMAD.MOV.U32 R63, RZ, RZ, 0x8 ;  /* 0x00000008ff3f7424 */ /* 0x000fe200078e00ff */
[----:B------:R-:W-:Y:S01]  /*5430*/  LOP3.LUT R2, R3, 0x1c, R2, 0xf8, !PT ;  /* 0x0000001c03027812 */ /* 0x000fe200078ef802 */
[----:B------:R-:W-:Y:S01]  /*5440*/  IMAD.MOV.U32 R62, RZ, RZ, 0x10 ;  /* 0x00000010ff3e7424 */ /* 0x000fe200078e00ff */
[----:B------:R-:W3:Y:S01]  /*5450*/  LDC.64 R48, c[0x0][0x8a8] ;  /* 0x00022a00ff307b82 */ /* 0x000ee20000000a00 */
[----:B------:R-:W-:Y:S01]  /*5460*/  SHF.R.U32.HI R3, RZ, 0x2, R64 ;  /* 0x00000002ff037819 */ /* 0x000fe20000011640 */
[----:B------:R-:W-:Y:S01]  /*5470*/  IMAD.MOV.U32 R22, RZ, RZ, RZ ;  /* 0x000000ffff167224 */ /* 0x000fe200078e00ff */
[----:B------:R-:W-:Y:S01]  /*5480*/  LOP3.LUT R23, R23, 0x600000, RZ, 0xc0, !PT ;  /* 0x0060000017177812 */ /* 0x000fe200078ec0ff */
[----:B------:R-:W-:Y:S01]  /*5490*/  IMAD.MOV.U32 R59, RZ, RZ, RZ ;  /* 0x000000ffff3b7224 */ /* 0x000fe200078e00ff */
[----:B------:R-:W-:Y:S01]  /*54a0*/  LOP3.LUT R52, R4, 0x600, R52, 0xf8, !PT ;  /* 0x0000060004347812 */ /* 0x000fe200078ef834 */
[----:B------:R-:W4:Y:S01]  /*54b0*/  LDCU UR63, c[0x0][0x370] ;  /* 0x00006e00ff3f77ac */ /* 0x000f220008000800 */
[----:B------:R-:W-:Y:S01]  /*54c0*/  LOP3.LUT R2, R2, 0x4, R3, 0x78, !PT ;  /* 0x0000000402027812 */ /* 0x000fe200078e7803 */
[----:B------:R-:W4:Y:S01]  /*54d0*/  LDS R0, [UR44+0x150] ;  /* 0x0001502cff007984 */ /* 0x000f220008000800 */
[----:B-1----:R-:W-:Y:S01]  /*54e0*/  IMAD.U32 R66, RZ, RZ, UR4 ;  /* 0x00000004ff427e24 */ /* 0x002fe2000f8e00ff */
[----:B------:R-:W-:Y:S01]  /*54f0*/  UIADD3 UR4, UPT, UPT, UR44, 0x400, URZ ;  /* 0x000004002c047890 */ /* 0x000fe2000fffe0ff */
[----:B------:R-:W-:Y:S01]  /*5500*/  LOP3.LUT R52, R52, R2, RZ, 0xfc, !PT ;  /* 0x0000000234347212 */ /* 0x000fe200078efcff */
[----:B------:R-:W-:Y:S01]  /*5510*/  IMAD.U32 R65, RZ, RZ, UR5 ;  /* 0x00000005ff417e24 */ /* 0x000fe2000f8e00ff */
[----:B------:R-:W-:Y:S01]  /*5520*/  LOP3.LUT R64, R64, 0x60, RZ, 0xc0, !PT ;  /* 0x0000006040407812 */ /* 0x000fe200078ec0ff */
[----:B------:R-:W1:Y:S01]  /*5530*/  LDCU UR43, c[0x0][0xb0c] ;  /* 0x00016180ff2b77ac */ /* 0x000e620008000800 */
[----:B------:R-:W-:Y:S01]  /*5540*/  SEL R63, R63, 0xfffffff8, !P1 ;  /* 0xfffffff83f3f7807 */ /* 0x000fe20004800000 */
[----:B------:R-:W-:Y:S01]  /*5550*/  IMAD.U32 R68, RZ, RZ, UR4 ;  /* 0x00000004ff447e24 */ /* 0x000fe2000f8e00ff */
[----:B------:R-:W-:Y:S01]  /*5560*/  SEL R62, R62, 0xfffffff0, !P2 ;  /* 0xfffffff03e3e7807 */ /* 0x000fe20005000000 */
[----:B------:R-:W1:Y:S01]  /*5570*/  LDCU UR39, c[0x0][0xb30] ;  /* 0x00016600ff2777ac */ /* 0x000e620008000800 */
[----:B------:R-:W1:Y:S01]  /*5580*/  LDCU.64 UR60, c[0x0][0x888] ;  /* 0x00011100ff3c77ac */ /* 0x000e620008000a00 */
[----:B------:R-:W1:Y:S01]  /*5590*/  LDCU.64 UR40, c[0x0][0xb28] ;  /* 0x00016500ff2877ac */ /* 0x000e620008000a00 */
[----:B------:R-:W1:Y:S01]  /*55a0*/  LDCU.128 UR56, c[0x0][0xb10] ;  /* 0x00016200ff3877ac */ /* 0x000e620008000c00 */
[----:B------:R-:W1:Y:S01]  /*55b0*/  LDCU UR62, c[0x0][0x374] ;  /* 0x00006e80ff3e77ac */ /* 0x000e620008000800 */
[----:B------:R-:W-:Y:S01]  /*55c0*/  UMOV UR55, 0x1 ;  /* 0x0000000100377882 */ /* 0x000fe20000000000 */
[----:B------:R-:W-:Y:S01]  /*55d0*/  UMOV UR46, URZ ;  /* 0x000000ff002e7c82 */ /* 0x000fe20008000000 */
[----:B------:R-:W-:Y:S01]  /*55e0*/  UMOV UR53, URZ ;  /* 0x000000ff00357c82 */ /* 0x000fe20008000000 */
[----:B------:R-:W-:Y:S01]  /*55f0*/  UMOV UR52, URZ ;  /* 0x000000ff00347c82 */ /* 0x000fe20008000000 */
[----:B-1234-:R-:W-:-:S07]  /*5600*/  IMAD.IADD R23, R0, 0x1, R23 ;  /* 0x0000000100177824 */ /* 0x01efce00078e0217 */
.L_x_119:
[C---:B------:R-:W-:Y:S02]  /*5610*/  LEA R0, R59.reuse, UR44, 0x3 ;  /* 0x0000002c3b007c11 */ /* 0x040fe4000f8e18ff */
[----:B------:R-:W-:Y:S02]  /*5620*/  SHF.L.U32 R2, R60, 0x1f, RZ ;  /* 0x0000001f3c027819 */ /* 0x000fe400000006ff */
[----:B------:R-:W-:Y:S02]  /*5630*/  LEA R4, R59, UR44, 0x4 ;  /* 0x0000002c3b047c11 */ /* 0x000fe4000f8e20ff */
[----:B------:R-:W1:Y:S02]  /*5640*/  SYNCS.PHASECHK.TRANS64.TRYWAIT P0, [R0+URZ+0xa0], R2 ;  /* 0x0000a002000075a7 */ /* 0x000e6400080011ff */
[----:B-1----:R-:W-:Y:S05]  /*5650*/  @!P0 BRA `(.L_x_89) ;  /* 0x0000003000008947 */ /* 0x002fea0003800000 */
.L_x_165:
[----:B------:R-:W-:Y:S01]  /*5660*/  R2UR UR7, R67 ;  /* 0x00000000430772ca */ /* 0x000fe200000e0000 */
[----:B------:R-:W2:Y:S01]  /*5670*/  LDS.128 R4, [R4+0x130] ;  /* 0x0001300004047984 */ /* 0x000ea20000000c00 */
[----:B-1----:R-:W-:Y:S01]  /*5680*/  VIADD R0, R0, 0xb0 ;  /* 0x000000b000007836 */ /* 0x002fe20000000000 */
[----:B------:R-:W-:Y:S04]  /*5690*/  UISETP.GE.AND UP0, UPT, UR42, 0x1, UPT ;  /* 0x000000012a00788c */ /* 0x000fe8000bf06270 */
[----:B------:R-:W-:Y:S01]  /*56a0*/  PRMT R0, RZ, 0x654, R0 ;  /* 0x00000654ff007816 */ /* 0x000fe20000000000 */
[----:B------:R-:W-:Y:S01]  /*56b0*/  @!PT LDS RZ, [RZ] ;  /* 0x00000000fffff984 */ /* 0x000fe20000000800 */
[----:B------:R-:W-:Y:S01]  /*56c0*/  @!PT LDS RZ, [RZ] ;  /* 0x00000000fffff984 */ /* 0x000fe20000000800 */
[----:B------:R-:W-:Y:S01]  /*56d0*/  @!PT LDS RZ, [RZ] ;  /* 0x00000000fffff984 */ /* 0x000fe20000000800 */
[----:B------:R-:W-:Y:S01]  /*56e0*/  @!PT LDS RZ, [RZ] ;  /* 0x00000000fffff984 */ /* 0x000fe20000000800 */
[----:B------:R1:W-:Y:S06]  /*56f0*/  MEMBAR.ALL.CTA ;  /* 0x0000000000007992 */ /* 0x0003ec0000008000 */
[----:B-1----:R-:W1:Y:S02]  /*5700*/  FENCE.VIEW.ASYNC.S ;  /* 0x00000000000073c6 */ /* 0x002e640000000000 */
[----:B-1----:R1:W-:Y:S01]  /*5710*/  SYNCS.ARRIVE.TRANS64.RED.A1T0 RZ, [R0+URZ], RZ ;  /* 0x000000ff00ff79a7 */ /* 0x0023e200081004ff */
[----:B--2---:R-:W-:Y:S11]  /*5720*/  LOP3.LUT P0, RZ, R6, 0x1, RZ, 0xc0, !PT ;  /* 0x0000000106ff7812 */ /* 0x004ff6000780c0ff */
[----:B------:R-:W-:Y:S02]  /*5730*/  @!UPT UIADD3 URZ, UPT, UPT, URZ, URZ, URZ ;  /* 0x000000fffffff290 */ /* 0x000fe4000fffe0ff */
[----:B------:R-:W-:Y:S01]  /*5740*/  VOTEU.ANY UP1, P0 ;  /* 0x0000000000ff7886 */ /* 0x000fe20000020100 */
[----:B------:R-:W-:Y:S01]  /*5750*/  PLOP3.LUT P0, PT, PT, PT, UP1, 0x80, 0x8 ;  /* 0x000000000008781c */ /* 0x000fe20003f0f018 */
[----:B------:R-:W-:Y:S06]  /*5760*/  UP2UR UR4, UPR, URZ, 0x2 ;  /* 0x00000002ff047883 */ /* 0x000fec0008000000 */
[----:B------:R-:W-:Y:S06]  /*5770*/  IMAD.U32 R69, RZ, RZ, UR4 ;  /* 0x00000004ff457e24 */ /* 0x000fec000f8e00ff */
[----:B------:R-:W-:Y:S02]  /*5780*/  @P0 SHF.R.U32.HI R2, RZ, 0x10, R5 ;  /* 0x00000010ff020819 */ /* 0x000fe40000011605 */
[----:B------:R-:W-:Y:S02]  /*5790*/  @P0 MOV R3, R4 ;  /* 0x0000000400030202 */ /* 0x000fe40000000f00 */
[----:B------:R-:W-:Y:S02]  /*57a0*/  @P0 R2UR UR4, R2 ;  /* 0x00000000020402ca */ /* 0x000fe400000e0000 */
[----:B------:R-:W-:Y:S02]  /*57b0*/  @P0 LOP3.LUT R4, R5, 0xffff, RZ, 0xc0, !PT ;  /* 0x0000ffff05040812 */ /* 0x000fe400078ec0ff */
[----:B------:R-:W-:Y:S02]  /*57c0*/  @P0 R2UR UR6, R3 ;  /* 0x00000000030602ca */ /* 0x000fe400000e0000 */
[----:B------:R-:W-:Y:S07]  /*57d0*/  @P0 R2UR UR5, R4 ;  /* 0x00000000040502ca */ /* 0x000fee00000e0000 */
[----:B------:R-:W-:Y:S02]  /*57e0*/  @UP1 UMOV UR7, UR4 ;  /* 0x0000000400071c82 */ /* 0x000fe40008000000 */
[----:B------:R-:W-:Y:S02]  /*57f0*/  IMAD.U32 R67, RZ, RZ, UR7 ;  /* 0x00000007ff437e24 */ /* 0x000fe4000f8e00ff */
[----:B------:R-:W-:Y:S02]  /*5800*/  @UP1 UMOV UR38, UR6 ;  /* 0x0000000600261c82 */ /* 0x000fe40008000000 */
[----:B------:R-:W-:Y:S01]  /*5810*/  @UP1 UMOV UR37, UR5 ;  /* 0x0000000500251c82 */ /* 0x000fe20008000000 */
[----:B-1----:R-:W-:Y:S05]  /*5820*/  BRA.U !UP0, `(.L_x_90) ;  /* 0x0000000108cc7547 */ /* 0x002fea000b800000 */
[----:B------:R-:W1:Y:S01]  /*5830*/  LDCU UR12, c[0x0][0xb20] ;  /* 0x00016400ff0c77ac */ /* 0x000e620008000800 */
[----:B------:R-:W-:Y:S02]  /*5840*/  UIMAD.WIDE.U32 UR4, UR62, UR59, URZ ;  /* 0x0000003b3e0472a5 */ /* 0x000fe4000f8e00ff */
[----:B------:R-:W-:Y:S02]  /*5850*/  UIMAD.WIDE.U32 UR6, UR63, UR56, URZ ;  /* 0x000000383f0672a5 */ /* 0x000fe4000f8e00ff */
[----:B------:R-:W-:Y:S02]  /*5860*/  UISETP.NE.AND UP0, UPT, UR58, 0x1, UPT ;  /* 0x000000013a00788c */ /* 0x000fe4000bf05270 */
[----:B------:R-:W-:Y:S02]  /*5870*/  UIMAD.WIDE.U32 UR8, UR37, UR59, URZ ;  /* 0x0000003b250872a5 */ /* 0x000fe4000f8e00ff */
[----:B------:R-:W-:Y:S02]  /*5880*/  UIMAD.WIDE.U32 UR10, UR38, UR56, URZ ;  /* 0x00000038260a72a5 */ /* 0x000fe4000f8e00ff */
[----:B------:R-:W-:Y:S02]  /*5890*/  UISETP.NE.AND UP1, UPT, UR43, 0x1, UPT ;  /* 0x000000012b00788c */ /* 0x000fe4000bf25270 */
[----:B------:R-:W-:Y:S01]  /*58a0*/  UISETP.NE.AND UP2, UPT, UR42, 0x1, UPT ;  /* 0x000000012a00788c */ /* 0x000fe2000bf45270 */
[----:B------:R-:W-:Y:S02]  /*58b0*/  UMOV UR4, UR5 ;  /* 0x0000000500047c82 */ /* 0x000fe40008000000 */
[----:B-1----:R-:W-:Y:S03]  /*58c0*/  USHF.R.U32.HI UR5, URZ, UR12, UR4 ;  /* 0x0000000cff057299 */ /* 0x002fe60008011604 */
[----:B------:R-:W-:Y:S02]  /*58d0*/  UMOV UR4, UR7 ;  /* 0x0000000700047c82 */ /* 0x000fe40008000000 */
[----:B------:R-:W-:Y:S02]  /*58e0*/  USHF.R.U32.HI UR7, URZ, UR57, UR4 ;  /* 0x00000039ff077299 */ /* 0x000fe40008011604 */
[----:B------:R-:W-:Y:S02]  /*58f0*/  USEL UR4, UR62, UR5, !UP0 ;  /* 0x000000053e047287 */ /* 0x000fe4000c000000 */
[----:B------:R-:W-:Y:S01]  /*5900*/  USEL UR7, UR63, UR7, !UP1 ;  /* 0x000000073f077287 */ /* 0x000fe2000c800000 */
[----:B------:R-:W-:Y:S01]  /*5910*/  UMOV UR5, UR9 ;  /* 0x0000000900057c82 */ /* 0x000fe20008000000 */
[----:B------:R-:W-:Y:S02]  /*5920*/  UIMAD.WIDE.U32 UR8, UR4, UR40, URZ ;  /* 0x00000028040872a5 */ /* 0x000fe4000f8e00ff */
[----:B------:R-:W-:Y:S03]  /*5930*/  USHF.R.U32.HI UR6, URZ, UR12, UR5 ;  /* 0x0000000cff067299 */ /* 0x000fe60008011605 */
[----:B------:R-:W-:Y:S01]  /*5940*/  UMOV UR5, UR11 ;  /* 0x0000000b00057c82 */ /* 0x000fe20008000000 */
[----:B------:R-:W-:Y:S02]  /*5950*/  UIMAD.WIDE.U32 UR10, UR7, UR40, URZ ;  /* 0x00000028070a72a5 */ /* 0x000fe4000f8e00ff */
[----:B------:R-:W-:Y:S02]  /*5960*/  USHF.R.U32.HI UR12, URZ, UR57, UR5 ;  /* 0x00000039ff0c7299 */ /* 0x000fe40008011605 */
[----:B------:R-:W-:Y:S01]  /*5970*/  USEL UR6, UR37, UR6, !UP0 ;  /* 0x0000000625067287 */ /* 0x000fe2000c000000 */
[----:B------:R-:W-:Y:S02]  /*5980*/  UMOV UR5, UR9 ;  /* 0x0000000900057c82 */ /* 0x000fe40008000000 */
[----:B------:R-:W-:Y:S01]  /*5990*/  UMOV UR10, UR11 ;  /* 0x0000000b000a7c82 */ /* 0x000fe20008000000 */
[----:B------:R-:W-:Y:S02]  /*59a0*/  @UP2 USHF.R.U32.HI UR4, URZ, UR41, UR5 ;  /* 0x00000029ff042299 */ /* 0x000fe40008011605 */
[----:B------:R-:W-:Y:S02]  /*59b0*/  @UP2 USHF.R.U32.HI UR7, URZ, UR41, UR10 ;  /* 0x00000029ff072299 */ /* 0x000fe4000801160a */
[----:B------:R-:W-:Y:S02]  /*59c0*/  UIMAD UR4, UR42, UR4, URZ ;  /* 0x000000042a0472a4 */ /* 0x000fe4000f8e02ff */
[----:B------:R-:W-:Y:S02]  /*59d0*/  UIMAD.WIDE.U32 UR10, UR6, UR40, URZ ;  /* 0x00000028060a72a5 */ /* 0x000fe4000f8e00ff */
[----:B------:R-:W-:Y:S02]  /*59e0*/  USEL UR5, UR38, UR12, !UP1 ;  /* 0x0000000c26057287 */ /* 0x000fe4000c800000 */
[----:B------:R-:W-:Y:S02]  /*59f0*/  UIMAD UR8, UR42, UR7, URZ ;  /* 0x000000072a0872a4 */ /* 0x000fe4000f8e02ff */
[----:B------:R-:W-:Y:S03]  /*5a00*/  UISETP.GE.AND UP0, UPT, UR6, UR4, UPT ;  /* 0x000000040600728c */ /* 0x000fe6000bf06270 */
[----:B------:R-:W-:Y:S01]  /*5a10*/  UMOV UR4, UR11 ;  /* 0x0000000b00047c82 */ /* 0x000fe20008000000 */
[----:B------:R-:W-:Y:S02]  /*5a20*/  UISETP.GE.OR UP0, UPT, UR5, UR8, UP0 ;  /* 0x000000080500728c */ /* 0x000fe40008706670 */
[----:B------:R-:W-:Y:S02]  /*5a30*/  USHF.R.U32.HI UR4, URZ, UR41, UR4 ;  /* 0x00000029ff047299 */ /* 0x000fe40008011604 */
[----:B------:R-:W-:Y:S02]  /*5a40*/  UIMAD.WIDE.U32 UR8, UR5, UR40, URZ ;  /* 0x00000028050872a5 */ /* 0x000fe4000f8e00ff */
[----:B------:R-:W-:Y:S02]  /*5a50*/  USEL UR11, UR6, UR4, !UP2 ;  /* 0x00000004060b7287 */ /* 0x000fe4000d000000 */
[----:B------:R-:W-:Y:S02]  /*5a60*/  UIADD3 UR8, UPT, UPT, -UR5, URZ, URZ ;  /* 0x000000ff05087290 */ /* 0x000fe4000fffe1ff */
[----:B------:R-:W-:Y:S01]  /*5a70*/  UIADD3 UR10, UPT, UPT, -UR11, URZ, URZ ;  /* 0x000000ff0b0a7290 */ /* 0x000fe2000fffe1ff */
[----:B------:R-:W-:Y:S01]  /*5a80*/  @!UP0 UMOV UR4, UR9 ;  /* 0x0000000900048c82 */ /* 0x000fe20008000000 */
[----:B------:R-:W-:Y:S02]  /*5a90*/  UIADD3 UR9, UPT, UPT, -UR6, URZ, URZ ;  /* 0x000000ff06097290 */ /* 0x000fe4000fffe1ff */
[----:B------:R-:W-:Y:S02]  /*5aa0*/  @!UP0 USHF.R.U32.HI UR4, URZ, UR41, UR4 ;  /* 0x00000029ff048299 */ /* 0x000fe40008011604 */
[----:B------:R-:W-:Y:S02]  /*5ab0*/  UIMAD UR10, UR42, UR10, UR6 ;  /* 0x0000000a2a0a72a4 */ /* 0x000fe4000f8e0206 */
[----:B------:R-:W-:Y:S04]  /*5ac0*/  @!UP0 USEL UR4, UR5, UR4, !UP2 ;  /* 0x0000000405048287 */ /* 0x000fe8000d000000 */
[----:B------:R-:W-:Y:S02]  /*5ad0*/  @!UP0 UIMAD UR10, UR7, UR10, UR4 ;  /* 0x0000000a070a82a4 */ /* 0x000fe4000f8e0204 */
[----:B------:R-:W-:Y:S02]  /*5ae0*/  @!UP0 UIADD3 UR11, UPT, UPT, UR11, -UR4, URZ ;  /* 0x800000040b0b8290 */ /* 0x000fe4000fffe0ff */
[----:B------:R-:W-:Y:S02]  /*5af0*/  UIMAD UR7, UR43, UR8, UR38 ;  /* 0x000000082b0772a4 */ /* 0x000fe4000f8e0226 */
[----:B------:R-:W-:Y:S02]  /*5b00*/  @!UP0 UIMAD UR6, UR11, UR42, UR5 ;  /* 0x0000002a0b0682a4 */ /* 0x000fe4000f8e0205 */
[----:B------:R-:W-:Y:S01]  /*5b10*/  UIMAD UR4, UR58, UR9, UR37 ;  /* 0x000000093a0472a4 */ /* 0x000fe2000f8e0225 */
[----:B------:R-:W-:Y:S02]  /*5b20*/  @!UP0 UMOV UR5, UR10 ;  /* 0x0000000a00058c82 */ /* 0x000fe40008000000 */
[----:B------:R-:W-:Y:S02]  /*5b30*/  UIMAD UR38, UR5, UR43, UR7 ;  /* 0x0000002b052672a4 */ /* 0x000fe4000f8e0207 */
[----:B------:R-:W-:Y:S11]  /*5b40*/  UIMAD UR37, UR6, UR58, UR4 ;  /* 0x0000003a062572a4 */ /* 0x000ff6000f8e0204 */
[----:B------:R-:W-:Y:S01]  /*5b50*/  @!UPT UIADD3 URZ, UPT, UPT, URZ, URZ, URZ ;  /* 0x000000fffffff290 */ /* 0x000fe2000fffe0ff */
.L_x_90:
[----:B------:R-:W-:Y:S01]  /*5b60*/  UISETP.NE.AND UP0, UPT, UR39, 0x1, UPT ;  /* 0x000000012700788c */ /* 0x000fe2000bf05270 */
[----:B------:R-:W-:Y:S01]  /*5b70*/  R2UR UR11, R68 ;  /* 0x00000000440b72ca */ /* 0x000fe200000e0000 */
[----:B------:R-:W-:Y:S01]  /*5b80*/  USHF.L.U32 UR50, UR26, 0x6, URZ ;  /* 0x000000061a327899 */ /* 0x000fe200080006ff */
[----:B------:R-:W-:Y:S01]  /*5b90*/  IADD3 R59, PT, PT, R59, 0x1, RZ ;  /* 0x000000013b3b7810 */ /* 0x000fe20007ffe0ff */
[----:B------:R-:W-:Y:S07]  /*5ba0*/  USHF.L.U32 UR49, UR27, 0x6, URZ ;  /* 0x000000061b317899 */ /* 0x000fee00080006ff */
[----:B------:R-:W1:Y:S01]  /*5bb0*/  @!UP0 LDCU.128 UR12, c[0x0][0xb10] ;  /* 0x00016200ff0c87ac */ /* 0x000e620008000c00 */
[----:B------:R-:W2:Y:S01]  /*5bc0*/  @!UP0 LDCU UR5, c[0x0][0xb0c] ;  /* 0x00016180ff0587ac */ /* 0x000ea20008000800 */
[----:B------:R-:W3:Y:S01]  /*5bd0*/  @!UP0 LDCU UR10, c[0x0][0xb20] ;  /* 0x00016400ff0a87ac */ /* 0x000ee20008000800 */
[----:B-1----:R-:W-:Y:S02]  /*5be0*/  UIMAD.WIDE.U32 UR8, UR38, UR12, URZ ;  /* 0x0000000c260872a5 */ /* 0x002fe4000f8e00ff */
[----:B------:R-:W-:Y:S02]  /*5bf0*/  UIMAD.WIDE.U32 UR6, UR37, UR15, URZ ;  /* 0x0000000f250672a5 */ /* 0x000fe4000f8e00ff */
[----:B------:R-:W-:Y:S03]  /*5c00*/  @!UP0 UISETP.NE.AND UP1, UPT, UR14, 0x1, UPT ;  /* 0x000000010e00888c */ /* 0x000fe6000bf25270 */
[----:B------:R-:W-:Y:S01]  /*5c10*/  @!UP0 UMOV UR4, UR9 ;  /* 0x0000000900048c82 */ /* 0x000fe20008000000 */
[----:B--2---:R-:W-:Y:S02]  /*5c20*/  @!UP0 UISETP.NE.AND UP2, UPT, UR5, 0x1, UPT ;  /* 0x000000010500888c */ /* 0x004fe4000bf45270 */
[----:B------:R-:W-:Y:S01]  /*5c30*/  @!UP0 USHF.R.U32.HI UR4, URZ, UR13, UR4 ;  /* 0x0000000dff048299 */ /* 0x000fe20008011604 */
[----:B------:R-:W-:Y:S02]  /*5c40*/  @!UP0 UMOV UR6, UR7 ;  /* 0x0000000700068c82 */ /* 0x000fe40008000000 */
[----:B---3--:R-:W-:Y:S02]  /*5c50*/  @!UP0 USHF.R.U32.HI UR6, URZ, UR10, UR6 ;  /* 0x0000000aff068299 */ /* 0x008fe40008011606 */
[----:B------:R-:W-:Y:S02]  /*5c60*/  @!UP0 USEL UR7, UR38, UR4, !UP2 ;  /* 0x0000000426078287 */ /* 0x000fe4000d000000 */
[----:B------:R-:W-:Y:S04]  /*5c70*/  @!UP0 USEL UR6, UR37, UR6, !UP1 ;  /* 0x0000000625068287 */ /* 0x000fe8000c800000 */
[----:B------:R-:W-:Y:S02]  /*5c80*/  @!UP0 UIADD3 UR4, UPT, UPT, -UR7, UR6, URZ ;  /* 0x0000000607048290 */ /* 0x000fe4000fffe1ff */
[----:B------:R-:W-:Y:S02]  /*5c90*/  @!UP0 UIADD3 UR6, UPT, UPT, UR7, -UR6, URZ ;  /* 0x8000000607068290 */ /* 0x000fe4000fffe0ff */
[----:B------:R-:W-:Y:S02]  /*5ca0*/  @!UP0 UIMAD UR38, UR4, UR5, UR38 ;  /* 0x00000005042682a4 */ /* 0x000fe4000f8e0226 */
[----:B------:R-:W-:Y:S02]  /*5cb0*/  @!UP0 UIMAD UR37, UR6, UR14, UR37 ;  /* 0x0000000e062582a4 */ /* 0x000fe4000f8e0225 */
[----:B------:R-:W-:Y:S09]  /*5cc0*/  ULOP3.LUT UP0, URZ, UR11, 0x3f0, URZ, 0xc0, !UPT ;  /* 0x000003f00bff7892 */ /* 0x000ff2000f80c0ff */
[----:B------:R-:W-:Y:S05]  /*5cd0*/  BRA.U !UP0, `(.L_x_91) ;  /* 0x00000001087c7547 */ /* 0x000fea000b800000 */
[----:B------:R-:W1:Y:S01]  /*5ce0*/  LDCU.64 UR8, c[0x4][0x80] ;  /* 0x01001000ff0877ac */ /* 0x000e620008000a00 */
[----:B------:R-:W-:Y:S01]  /*5cf0*/  MOV R2, 0x0 ;  /* 0x0000000000027802 */ /* 0x000fe20000000f00 */
[----:B------:R-:W-:Y:S02]  /*5d00*/  HFMA2 R12, -RZ, RZ, 0, 5.9604644775390625e-08 ;  /* 0x00000001ff0c7431 */ /* 0x000fe400000001ff */
[----:B------:R-:W-:Y:S01]  /*5d10*/  IMAD.MOV.U32 R8, RZ, RZ, 0x70 ;  /* 0x00000070ff087424 */ /* 0x000fe200078e00ff */
[----:B------:R2:W3:Y:S01]  /*5d20*/  LDC.64 R14, c[0x4][R2] ;  /* 0x01000000020e7b82 */ /* 0x0004e20000000a00 */
[----:B------:R-:W4:Y:S01]  /*5d30*/  LDCU.64 UR6, c[0x4][0x88] ;  /* 0x01001100ff0677ac */ /* 0x000f220008000a00 */
[----:B------:R-:W-:Y:S01]  /*5d40*/  IMAD.MOV.U32 R13, RZ, RZ, RZ ;  /* 0x000000ffff0d7224 */ /* 0x000fe200078e00ff */
[----:B------:R-:W2:Y:S01]  /*5d50*/  LDCU.64 UR4, c[0x4][0x8] ;  /* 0x01000100ff0477ac */ /* 0x000ea20008000a00 */
[----:B-1----:R-:W-:Y:S01]  /*5d60*/  MOV R5, UR9 ;  /* 0x0000000900057c02 */ /* 0x002fe20008000f00 */
[----:B------:R-:W-:Y:S01]  /*5d70*/  IMAD.U32 R4, RZ, RZ, UR8 ;  /* 0x00000008ff047e24 */ /* 0x000fe2000f8e00ff */
[----:B----4-:R-:W-:Y:S01]  /*5d80*/  MOV R7, UR7 ;  /* 0x0000000700077c02 */ /* 0x010fe20008000f00 */
[----:B------:R-:W-:Y:S01]  /*5d90*/  IMAD.U32 R6, RZ, RZ, UR6 ;  /* 0x00000006ff067e24 */ /* 0x000fe2000f8e00ff */
[----:B--2---:R-:W-:Y:S01]  /*5da0*/  MOV R11, UR5 ;  /* 0x00000005000b7c02 */ /* 0x004fe20008000f00 */
[----:B------:R-:W-:Y:S02]  /*5db0*/  IMAD.U32 R10, RZ, RZ, UR4 ;  /* 0x00000004ff0a7e24 */ /* 0x000fe4000f8e00ff */
[----:B------:R-:W-:Y:S07]  /*5dc0*/  LEPC R20, `(.L_x_92) ;  /* 0x000000001014794e */ /* 0x000fee0000000000 */
[----:B---3-5:R-:W-:Y:S05]  /*5dd0*/  CALL.ABS.NOINC R14 ;  /* 0x000000000e007343 */ /* 0x028fea0003c00000 */
.L_x_92:
[----:B------:R-:W1:Y:S01]  /*5de0*/  LDCU.64 UR8, c[0x4][0x80] ;  /* 0x01001000ff0877ac */ /* 0x000e620008000a00 */
[----:B------:R-:W2:Y:S01]  /*5df0*/  LDC.64 R2, c[0x4][R2] ;  /* 0x0100000002027b82 */ /* 0x000ea20000000a00 */
[----:B------:R-:W-:Y:S02]  /*5e00*/  HFMA2 R12, -RZ, RZ, 0, 5.9604644775390625e-08 ;  /* 0x00000001ff0c7431 */ /* 0x000fe400000001ff */
[----:B------:R-:W-:Y:S02]  /*5e10*/  IMAD.MOV.U32 R8, RZ, RZ, 0x70 ;  /* 0x00000070ff087424 */ /* 0x000fe400078e00ff */
[----:B------:R-:W-:Y:S01]  /*5e20*/  IMAD.MOV.U32 R13, RZ, RZ, RZ ;  /* 0x000000ffff0d7224 */ /* 0x000fe200078e00ff */
[----:B------:R-:W3:Y:S01]  /*5e30*/  LDCU.64 UR6, c[0x4][0x88] ;  /* 0x01001100ff0677ac */ /* 0x000ee20008000a00 */
[----:B------:R-:W4:Y:S01]  /*5e40*/  LDCU.64 UR4, c[0x4][0x8] ;  /* 0x01000100ff0477ac */ /* 0x000f220008000a00 */
[----:B-1----:R-:W-:Y:S02]  /*5e50*/  MOV R4, UR8 ;  /* 0x0000000800047c02 */ /* 0x002fe40008000f00 */
[----:B------:R-:W-:Y:S02]  /*5e60*/  MOV R5, UR9 ;  /* 0x0000000900057c02 */ /* 0x000fe40008000f00 */
[----:B---3--:R-:W-:Y:S01]  /*5e70*/  MOV R7, UR7 ;  /* 0x0000000700077c02 */ /* 0x008fe20008000f00 */
[----:B------:R-:W-:Y:S01]  /*5e80*/  IMAD.U32 R6, RZ, RZ, UR6 ;  /* 0x00000006ff067e24 */ /* 0x000fe2000f8e00ff */
[----:B----4-:R-:W-:Y:S01]  /*5e90*/  MOV R11, UR5 ;  /* 0x00000005000b7c02 */ /* 0x010fe20008000f00 */
[----:B------:R-:W-:Y:S02]  /*5ea0*/  IMAD.U32 R10, RZ, RZ, UR4 ;  /* 0x00000004ff0a7e24 */ /* 0x000fe4000f8e00ff */
[----:B------:R-:W-:Y:S07]  /*5eb0*/  LEPC R20, `(.L_x_91) ;  /* 0x000000001014794e */ /* 0x000fee0000000000 */
[----:B--2---:R-:W-:Y:S05]  /*5ec0*/  CALL.ABS.NOINC R2 ;  /* 0x0000000002007343 */ /* 0x004fea0003c00000 */
.L_x_91:
[----:B------:R-:W-:Y:S02]  /*5ed0*/  R2UR UR6, R57 ;  /* 0x00000000390672ca */ /* 0x000fe400000e0000 */
[----:B------:R-:W-:Y:S02]  /*5ee0*/  R2UR UR5, R66 ;  /* 0x00000000420572ca */ /* 0x000fe400000e0000 */
[----:B------:R-:W-:Y:S02]  /*5ef0*/  R2UR UR4, R65 ;  /* 0x00000000410472ca */ /* 0x000fe400000e0000 */
[----:B------:R-:W-:Y:S02]  /*5f00*/  ISETP.NE.U32.AND P4, PT, R50, RZ, PT ;  /* 0x000000ff3200720c */ /* 0x000fe40003f85070 */
[----:B------:R-:W-:Y:S02]  /*5f10*/  ISETP.NE.U32.AND P2, PT, RZ, UR60, PT ;  /* 0x0000003cff007c0c */ /* 0x000fe4000bf45070 */
[----:B------:R-:W-:Y:S02]  /*5f20*/  ISETP.NE.AND.EX P4, PT, R51, RZ, PT, P4 ;  /* 0x000000ff3300720c */ /* 0x000fe40003f85340 */
[----:B------:R-:W-:Y:S01]  /*5f30*/  ISETP.NE.AND.EX P2, PT, RZ, UR61, PT, P2 ;  /* 0x0000003dff007c0c */ /* 0x000fe2000bf45320 */
[----:B------:R-:W-:Y:S02]  /*5f40*/  UISETP.NE.AND UP2, UPT, UR6, URZ, UPT ;  /* 0x000000ff0600728c */ /* 0x000fe4000bf45270 */
[----:B------:R-:W-:Y:S04]  /*5f50*/  UISETP.NE.U32.AND UP0, UPT, UR5, URZ, UPT ;  /* 0x000000ff0500728c */ /* 0x000fe8000bf05070 */
[----:B------:R-:W-:Y:S01]  /*5f60*/  UISETP.NE.AND.EX UP1, UPT, UR4, URZ, UPT, UP0 ;  /* 0x000000ff0400728c */ /* 0x000fe2000bf25300 */
[----:B------:R-:W-:Y:S01]  /*5f70*/  PLOP3.LUT P1, PT, PT, PT, UP2, 0x80, 0x8 ;  /* 0x000000000008781c */ /* 0x000fe20003f2f028 */
[----:B------:R-:W-:Y:S03]  /*5f80*/  UPLOP3.LUT UP0, UPT, UPT, UPT, UPT, 0x40, 0x4 ;  /* 0x000000000004789c */ /* 0x000fe60003f0e870 */
[----:B------:R-:W-:Y:S06]  /*5f90*/  @UP2 UPLOP3.LUT UP0, UPT, UPT, UPT, UP1, 0x80, 0x8 ;  /* 0x000000000008289c */ /* 0x000fec0003f0f010 */
[----:B------:R-:W-:Y:S01]  /*5fa0*/  PLOP3.LUT P0, PT, PT, PT, UP0, 0x80, 0x8 ;  /* 0x000000000008781c */ /* 0x000fe20003f0f008 */
[----:B------:R-:W-:Y:S01]  /*5fb0*/  @!UPT UIADD3 URZ, UPT, UPT, URZ, URZ, URZ ;  /* 0x000000fffffff290 */ /* 0x000fe2000fffe0ff */
[----:B------:R-:W-:Y:S11]  /*5fc0*/  BRA.U !UP1, `(.L_x_93) ;  /* 0x0000000109407547 */ /* 0x000ff6000b800000 */
[----:B------:R-:W-:Y:S01]  /*5fd0*/  UISETP.NE.U32.AND UP0, UPT, UR60, URZ, UPT ;  /* 0x000000ff3c00728c */ /* 0x000fe2000bf05070 */
[----:B------:R-:W-:Y:S01]  /*5fe0*/  R2UR UR6, R66 ;  /* 0x00000000420672ca */ /* 0x000fe200000e0000 */
[----:B------:R-:W1:Y:S01]  /*5ff0*/  LDCU.64 UR8, c[0x0][0x358] ;  /* 0x00006b00ff0877ac */ /* 0x000e620008000a00 */
[----:B------:R-:W-:Y:S02]  /*6000*/  HFMA2 R53, -RZ, RZ, 0, 5.9604644775390625e-08 ;  /* 0x00000001ff357431 */ /* 0x000fe400000001ff */
[----:B------:R-:W-:Y:S01]  /*6010*/  IMAD.MOV.U32 R0, RZ, RZ, 0x1 ;  /* 0x00000001ff007424 */ /* 0x000fe200078e00ff */
[----:B------:R-:W-:Y:S06]  /*6020*/  UISETP.NE.AND.EX UP0, UPT, UR61, URZ, UPT, UP0 ;  /* 0x000000ff3d00728c */ /* 0x000fec000bf05300 */
[----:B------:R-:W-:Y:S05]  /*6030*/  PLOP3.LUT P3, PT, PT, PT, UP0, 0x80, 0x8 ;  /* 0x000000000008781c */ /* 0x000fea0003f6f008 */
[----:B------:R-:W2:Y:S01]  /*6040*/  @UP0 LDCU.64 UR4, c[0x0][0x888] ;  /* 0x00011100ff0407ac */ /* 0x000ea20008000a00 */
[----:B------:R-:W-:Y:S07]  /*6050*/  @UP0 UIMAD UR6, UR36, UR6, URZ ;  /* 0x00000006240602a4 */ /* 0x000fee000f8e02ff */
[----:B------:R-:W-:Y:S01]  /*6060*/  @!P3 PRMT R53, R0, 0x7610, R53 ;  /* 0x000076100035b816 */ /* 0x000fe20000000035 */
[----:B--2---:R-:W-:Y:S06]  /*6070*/  @UP0 UIMAD.WIDE UR4, UR6, 0x4, UR4 ;  /* 0x00000004060408a5 */ /* 0x004fec000f8e0204 */
[----:B-----5:R-:W-:Y:S02]  /*6080*/  IMAD.U32 R26, RZ, RZ, UR4 ;  /* 0x00000004ff1a7e24 */ /* 0x020fe4000f8e00ff */
[----:B------:R-:W-:Y:S03]  /*6090*/  IMAD.U32 R27, RZ, RZ, UR5 ;  /* 0x00000005ff1b7e24 */ /* 0x000fe6000f8e00ff */
[----:B------:R-:W2:Y:S02]  /*60a0*/  @!UP0 LDCU UR4, c[0x0][0x880] ;  /* 0x00011000ff0487ac */ /* 0x000ea40008000800 */
[----:B-1----:R1:W5:Y:S02]  /*60b0*/  @P3 LDG.E R26, desc[UR8][R26.64] ;  /* 0x000000081a1a3981 */ /* 0x002364000c1e1900 */
[----:B-12---:R-:W-:Y:S02]  /*60c0*/  @!P3 MOV R26, UR4 ;  /* 0x00000004001abc02 */ /* 0x006fe40008000f00 */
.L_x_93:
[----:B------:R-:W-:Y:S05]  /*60d0*/  @!P4 BRA `(.L_x_94) ;  /* 0x000000000024c947 */ /* 0x000fea0003800000 */
[----:B------:R-:W-:Y:S01]  /*60e0*/  ISETP.NE.U32.AND P3, PT, R48, RZ, PT ;  /* 0x000000ff3000720c */ /* 0x000fe20003f65070 */
[----:B------:R-:W1:Y:S03]  /*60f0*/  LDCU.64 UR4, c[0x0][0x358] ;  /* 0x00006b00ff0477ac */ /* 0x000e660008000a00 */
[----:B------:R-:W-:Y:S11]  /*6100*/  ISETP.NE.AND.EX P3, PT, R49, RZ, PT, P3 ;  /* 0x000000ff3100720c */ /* 0x000ff60003f65330 */
[----:B------:R-:W-:Y:S02]  /*6110*/  @!UPT UIADD3 URZ, UPT, UPT, URZ, URZ, URZ ;  /* 0x000000fffffff290 */ /* 0x000fe4000fffe0ff */
[----:B------:R-:W2:Y:S01]  /*6120*/  @P3 LDC.64 R2, c[0x0][0x8a8] ;  /* 0x00022a00ff023b82 */ /* 0x000ea20000000a00 */
[----:B------:R-:W-:Y:S04]  /*6130*/  @P3 IMAD R0, R50, UR36, RZ ;  /* 0x0000002432003c24 */ /* 0x000fe8000f8e02ff */
[----:B--2---:R-:W-:Y:S05]  /*6140*/  @P3 IMAD.WIDE R2, R0, 0x4, R2 ;  /* 0x0000000400023825 */ /* 0x004fea00078e0202 */
[----:B-1---5:R1:W5:Y:S02]  /*6150*/  @P3 LDG.E R24, desc[UR4][R2.64] ;  /* 0x0000000402183981 */ /* 0x022364000c1e1900 */
[----:B-1----:R-:W2:Y:S02]  /*6160*/  @!P3 LDC R24, c[0x0][0x8a0] ;  /* 0x00022800ff18bb82 */ /* 0x002ea40000000800 */
.L_x_94:
[----:B-----5:R-:W-:Y:S01]  /*6170*/  FSETP.NEU.AND P3, PT, R26, RZ, PT ;  /* 0x000000ff1a00720b */ /* 0x020fe20003f6d000 */
[----:B------:R-:W-:Y:S01]  /*6180*/  IMAD.U32 R2, RZ, RZ, UR46 ;  /* 0x0000002eff027e24 */ /* 0x000fe2000f8e00ff */
[----:B------:R-:W-:Y:S01]  /*6190*/  SEL R5, RZ, 0xffffffff, P2 ;  /* 0xffffffffff057807 */ /* 0x000fe20001000000 */
[----:B------:R-:W-:Y:S01]  /*61a0*/  ULOP3.LUT UR4, UR55, 0x1, URZ, 0x3c, !UPT ;  /* 0x0000000137047892 */ /* 0x000fe2000f8e3cff */
[----:B------:R-:W-:Y:S01]  /*61b0*/  @P1 LOP3.LUT P2, RZ, R53, 0xff, RZ, 0xc0, !PT ;  /* 0x000000ff35ff1812 */ /* 0x000fe2000784c0ff */
[----:B------:R-:W-:Y:S01]  /*61c0*/  BSSY B1, `(.L_x_95) ;  /* 0x000004b000017945 */ /* 0x000fe20003800000 */
[----:B------:R-:W-:Y:S01]  /*61d0*/  @P1 SEL R0, RZ, 0xffffffff, P3 ;  /* 0xffffffffff001807 */ /* 0x000fe20001800000 */
[----:B------:R-:W-:Y:S01]  /*61e0*/  IMAD.MOV.U32 R76, RZ, RZ, 0x1 ;  /* 0x00000001ff4c7424 */ /* 0x000fe200078e00ff */
[----:B------:R-:W-:Y:S01]  /*61f0*/  LEA R2, R2, UR44, 0x3 ;  /* 0x0000002c02027c11 */ /* 0x000fe2000f8e18ff */
[----:B------:R-:W-:Y:S01]  /*6200*/  IMAD.U32 R74, RZ, RZ, UR4 ;  /* 0x00000004ff4a7e24 */ /* 0x000fe2000f8e00ff */
[----:B------:R-:W-:Y:S01]  /*6210*/  @P0 SEL R0, R5, R0, !P2 ;  /* 0x0000000005000207 */ /* 0x000fe20005000000 */
[----:B------:R-:W-:Y:S01]  /*6220*/  IMAD.U32 R75, RZ, RZ, UR46 ;  /* 0x0000002eff4b7e24 */ /* 0x000fe2000f8e00ff */
[----:B------:R-:W-:Y:S02]  /*6230*/  LEA R71, R22, UR44, 0x3 ;  /* 0x0000002c16477c11 */ /* 0x000fe4000f8e18ff */
[----:B------:R-:W-:Y:S02]  /*6240*/  CS2R R38, SRZ ;  /* 0x0000000000267805 */ /* 0x000fe4000001ff00 */
[----:B------:R-:W-:Y:S02]  /*6250*/  @P1 LOP3.LUT R0, R0, 0x1, RZ, 0xc0, !PT ;  /* 0x0000000100001812 */ /* 0x000fe400078ec0ff */
[----:B------:R-:W-:Y:S02]  /*6260*/  CS2R R36, SRZ ;  /* 0x0000000000247805 */ /* 0x000fe4000001ff00 */
[----:B------:R-:W-:Y:S02]  /*6270*/  SHF.L.U32 R3, R61, 0x1f, RZ ;  /* 0x0000001f3d037819 */ /* 0x000fe400000006ff */
[----:B------:R-:W-:Y:S02]  /*6280*/  CS2R R34, SRZ ;  /* 0x0000000000227805 */ /* 0x000fe4000001ff00 */
[----:B------:R-:W-:Y:S02]  /*6290*/  ISETP.NE.U32.OR P5, PT, R0, 0x1, !P1 ;  /* 0x000000010000780c */ /* 0x000fe40004fa5470 */
[----:B------:R-:W-:Y:S02]  /*62a0*/  CS2R R32, SRZ ;  /* 0x0000000000207805 */ /* 0x000fe4000001ff00 */
[----:B------:R-:W-:Y:S02]  /*62b0*/  PLOP3.LUT P2, PT, PT, PT, UP1, 0x80, 0x8 ;  /* 0x000000000008781c */ /* 0x000fe40003f4f018 */
[----:B------:R-:W-:Y:S02]  /*62c0*/  CS2R R42, SRZ ;  /* 0x00000000002a7805 */ /* 0x000fe4000001ff00 */
[----:B------:R-:W-:Y:S02]  /*62d0*/  LEA.HI R25, R22, R22, RZ, 0x1 ;  /* 0x0000001616197211 */ /* 0x000fe400078f08ff */
[----:B------:R-:W-:Y:S02]  /*62e0*/  CS2R R40, SRZ ;  /* 0x0000000000287805 */ /* 0x000fe4000001ff00 */
[----:B------:R-:W-:Y:S02]  /*62f0*/  LOP3.LUT P4, R58, R53, 0xff, RZ, 0xc0, !PT ;  /* 0x000000ff353a7812 */ /* 0x000fe4000788c0ff */
[----:B------:R-:W-:Y:S02]  /*6300*/  CS2R R46, SRZ ;  /* 0x00000000002e7805 */ /* 0x000fe4000001ff00 */
[----:B------:R-:W-:Y:S02]  /*6310*/  SEL R4, RZ, 0xffffffff, P3 ;  /* 0xffffffffff047807 */ /* 0x000fe40001800000 */
[----:B------:R-:W-:Y:S02]  /*6320*/  CS2R R44, SRZ ;  /* 0x00000000002c7805 */ /* 0x000fe4000001ff00 */
[----:B------:R-:W-:Y:S02]  /*6330*/  P2R R70, PR, RZ, 0x20 ;  /* 0x00000020ff467803 */ /* 0x000fe40000000000 */
[----:B------:R-:W-:Y:S02]  /*6340*/  @P5 SHF.L.U32 R0, R74, 0x1f, RZ ;  /* 0x0000001f4a005819 */ /* 0x000fe400000006ff */
[----:B------:R-:W-:Y:S02]  /*6350*/  @P2 SEL R4, R5, R4, !P4 ;  /* 0x0000000405042207 */ /* 0x000fe40006000000 */
[----:B------:R1:W3:Y:S02]  /*6360*/  @P5 SYNCS.PHASECHK.TRANS64.TRYWAIT P1, [R2+URZ+0x60], R0 ;  /* 0x00006000020055a7 */ /* 0x0002e400080211ff */
[----:B------:R-:W-:Y:S04]  /*6370*/  LOP3.LUT R4, R4, 0x1, RZ, 0xc0, !PT ;  /* 0x0000000104047812 */ /* 0x000fe800078ec0ff */
[----:B------:R-:W-:Y:S04]  /*6380*/  ISETP.NE.U32.AND P2, PT, R4, 0x1, PT ;  /* 0x000000010400780c */ /* 0x000fe80003f45070 */
[----:B------:R-:W-:Y:S01]  /*6390*/  P2R R77, PR, RZ, 0x4 ;  /* 0x00000004ff4d7803 */ /* 0x000fe20000000000 */
[----:B------:R4:W2:Y:S01]  /*63a0*/  SYNCS.PHASECHK.TRANS64.TRYWAIT P0, [R71+URZ+0xc0], R3 ;  /* 0x0000c003470075a7 */ /* 0x0008a200080011ff */
[C---:B-1----:R-:W-:Y:S01]  /*63b0*/  IMAD.SHL.U32 R0, R25.reuse, 0x20, RZ ;  /* 0x0000002019007824 */ /* 0x042fe200078e00ff */
[----:B------:R-:W-:Y:S04]  /*63c0*/  LOP3.LUT R25, R25, 0xffe, RZ, 0xc0, !PT ;  /* 0x00000ffe19197812 */ /* 0x000fe800078ec0ff */
[----:B------:R-:W-:Y:S01]  /*63d0*/  LOP3.LUT R0, R0, 0xffffffc0, RZ, 0xc0, !PT ;  /* 0xffffffc000007812 */ /* 0x000fe200078ec0ff */
[----:B------:R-:W-:Y:S04]  /*63e0*/  IMAD.IADD R25, R22, 0x1, -R25 ;  /* 0x0000000116197824 */ /* 0x000fe800078e0a19 */
[----:B------:R-:W-:Y:S04]  /*63f0*/  IMAD.IADD R0, R23, 0x1, R0 ;  /* 0x0000000117007824 */ /* 0x000fe800078e0200 */
[----:B------:R-:W-:Y:S01]  /*6400*/  IMAD R25, R25, 0x100000, R0 ;  /* 0x0010000019197824 */ /* 0x000fe200078e0200 */
[----:B---3--:R-:W-:Y:S01]  /*6410*/  @P5 SEL R76, RZ, 0x1, !P1 ;  /* 0x00000001ff4c5807 */ /* 0x008fe20004800000 */
[----:B----4-:R-:W-:Y:S06]  /*6420*/  @!P5 BRA `(.L_x_96) ;  /* 0x000000000090d947 */ /* 0x010fec0003800000 */
[----:B------:R-:W-:Y:S01]  /*6430*/  HFMA2 R43, -RZ, RZ, 0, 0 ;  /* 0x00000000ff2b7431 */ /* 0x000fe200000001ff */
[----:B------:R-:W-:Y:S01]  /*6440*/  ISETP.NE.AND P1, PT, R76, RZ, PT ;  /* 0x000000ff4c00720c */ /* 0x000fe20003f25270 */
[----:B------:R-:W-:Y:S01]  /*6450*/  IMAD.U32 R5, RZ, RZ, UR46 ;  /* 0x0000002eff057e24 */ /* 0x000fe2000f8e00ff */
[----:B------:R-:W-:Y:S11]  /*6460*/  BSSY B0, `(.L_x_97) ;  /* 0x0000005000007945 */ /* 0x000ff60003800000 */
[----:B------:R-:W-:Y:S05]  /*6470*/  @P1 BRA `(.L_x_98) ;  /* 0x00000000000c1947 */ /* 0x000fea0003800000 */
[----:B------:R-:W-:Y:S04]  /*6480*/  SHF.L.U32 R0, R74, 0x1f, RZ ;  /* 0x0000001f4a007819 */ /* 0x000fe800000006ff */
[----:B------:R-:W1:Y:S02]  /*6490*/  SYNCS.PHASECHK.TRANS64.TRYWAIT P1, [R2+URZ+0x60], R0 ;  /* 0x00006000020075a7 */ /* 0x000e6400080211ff */
[----:B-1----:R-:W-:Y:S05]  /*64a0*/  @!P1 BRA `(.L_x_99) ;  /* 0x0000002000809947 */ /* 0x002fea0003800000 */
.L_x_98:
[----:B------:R-:W-:Y:S05]  /*64b0*/  BSYNC B0 ;  /* 0x0000000000007941 */ /* 0x000fea0003800000 */
.L_x_97:
[----:B------:R-:W-:Y:S01]  /*64c0*/  ISETP.NE.AND P1, PT, R77, RZ, PT ;  /* 0x000000ff4d00720c */ /* 0x000fe20003f25270 */
[----:B------:R-:W-:Y:S01]  /*64d0*/  IMAD.MOV.U32 R42, RZ, RZ, RZ ;  /* 0x000000ffff2a7224 */ /* 0x000fe200078e00ff */
[----:B------:R-:W-:Y:S02]  /*64e0*/  CS2R R40, SRZ ;  /* 0x0000000000287805 */ /* 0x000fe4000001ff00 */
[----:B------:R-:W-:Y:S02]  /*64f0*/  CS2R R46, SRZ ;  /* 0x00000000002e7805 */ /* 0x000fe4000001ff00 */
[----:B------:R-:W-:Y:S02]  /*6500*/  CS2R R44, SRZ ;  /* 0x00000000002c7805 */ /* 0x000fe4000001ff00 */
[----:B------:R-:W-:Y:S02]  /*6510*/  CS2R R34, SRZ ;  /* 0x0000000000227805 */ /* 0x000fe4000001ff00 */
[----:B------:R-:W-:Y:S02]  /*6520*/  CS2R R32, SRZ ;  /* 0x0000000000207805 */ /* 0x000fe4000001ff00 */
[----:B------:R-:W-:Y:S02]  /*6530*/  CS2R R38, SRZ ;  /* 0x0000000000267805 */ /* 0x000fe4000001ff00 */
[----:B------:R-:W-:Y:S01]  /*6540*/  CS2R R36, SRZ ;  /* 0x0000000000247805 */ /* 0x000fe2000001ff00 */
[----:B------:R-:W-:Y:S01]  /*6550*/  @P1 IMAD R5, R5, 0x800, R52 ;  /* 0x0000080005051824 */ /* 0x000fe200078e0234 */
[----:B------:R-:W-:Y:S05]  /*6560*/  @P1 WARPSYNC.ALL ;  /* 0x0000000000001948 */ /* 0x000fea0003800000 */
[----:B------:R-:W-:Y:S01]  /*6570*/  @P1 LEA R5, R5, UR44, 0x2 ;  /* 0x0000002c05051c11 */ /* 0x000fe2000f8e10ff */
[----:B------:R-:W-:Y:S04]  /*6580*/  UIADD3 UR4, UPT, UPT, UR46, 0x1, URZ ;  /* 0x000000012e047890 */ /* 0x000fe8000fffe0ff */
[----:B------:R3:W4:Y:S01]  /*6590*/  @P1 LDSM.16.M88.4 R44, [R5+0x400] ;  /* 0x00040000052c183b */ /* 0x0007220000000200 */
[----:B------:R-:W-:Y:S01]  /*65a0*/  @P1 VIADD R4, R5, 0x400 ;  /* 0x0000040005041836 */ /* 0x000fe20000000000 */
[----:B------:R-:W-:Y:S01]  /*65b0*/  UISETP.NE.AND UP0, UPT, UR4, 0x3, UPT ;  /* 0x000000030400788c */ /* 0x000fe2000bf05270 */
[C-C-:B-1----:R-:W-:Y:S02]  /*65c0*/  @P1 IMAD R2, R63.reuse, 0x4, R5.reuse ;  /* 0x000000043f021824 */ /* 0x142fe400078e0205 */
[C---:B------:R-:W-:Y:S01]  /*65d0*/  @P1 IMAD R4, R62.reuse, 0x4, R4 ;  /* 0x000000043e041824 */ /* 0x040fe200078e0204 */
[----:B------:R-:W-:Y:S01]  /*65e0*/  USEL UR5, URZ, 0x1, UP0 ;  /* 0x00000001ff057887 */ /* 0x000fe20008000000 */
[----:B------:R-:W-:Y:S01]  /*65f0*/  @P1 IMAD R0, R62, 0x4, R5 ;  /* 0x000000043e001824 */ /* 0x000fe200078e0205 */
[----:B------:R3:W1:Y:S01]  /*6600*/  @P1 LDSM.16.M88.4 R40, [R2+0x400] ;  /* 0x000400000228183b */ /* 0x0006620000000200 */
[----:B------:R-:W-:Y:S01]  /*6610*/  @P1 IMAD R4, R63, 0x4, R4 ;  /* 0x000000043f041824 */ /* 0x000fe200078e0204 */
[----:B------:R-:W-:Y:S02]  /*6620*/  USEL UR4, UR4, URZ, UP0 ;  /* 0x000000ff04047287 */ /* 0x000fe40008000000 */
[----:B------:R3:W1:Y:S01]  /*6630*/  @P1 LDSM.16.M88.4 R32, [R0+0x400] ;  /* 0x000400000020183b */ /* 0x0006620000000200 */
[----:B------:R-:W-:Y:S03]  /*6640*/  LOP3.LUT R74, R74, UR5, RZ, 0x3c, !PT ;  /* 0x000000054a4a7c12 */ /* 0x000fe6000f8e3cff */
[----:B------:R3:W1:Y:S01]  /*6650*/  @P1 LDSM.16.M88.4 R36, [R4] ;  /* 0x000000000424183b */ /* 0x0006620000000200 */
[----:B------:R-:W-:Y:S03]  /*6660*/  IMAD.U32 R75, RZ, RZ, UR4 ;  /* 0x00000004ff4b7e24 */ /* 0x000fe6000f8e00ff */
.L_x_96:
[----:B------:R-:W-:Y:S05]  /*6670*/  BSYNC B1 ;  /* 0x0000000000017941 */ /* 0x000fea0003800000 */
.L_x_95:
[----:B---3--:R-:W-:Y:S04]  /*6680*/  SHF.R.U32.HI R0, RZ, 0x15, R25 ;  /* 0x00000015ff007819 */ /* 0x008fe80000011619 */
[----:B------:R-:W-:Y:S01]  /*6690*/  LOP3.LUT P1, RZ, R0, 0x3, R54, 0x48, !PT ;  /* 0x0000000300ff7812 */ /* 0x000fe20007824836 */
[----:B------:R-:W-:Y:S01]  /*66a0*/  @!UPT UIADD3 URZ, UPT, UPT, URZ, URZ, URZ ;  /* 0x000000fffffff290 */ /* 0x000fe2000fffe0ff */
[----:B--2---:R-:W-:Y:S11]  /*66b0*/  @P0 BRA `(.L_x_100) ;  /* 0x0000000000080947 */ /* 0x004ff60003800000 */
[----:B------:R-:W2:Y:S02]  /*66c0*/  SYNCS.PHASECHK.TRANS64.TRYWAIT P0, [R71+URZ+0xc0], R3 ;  /* 0x0000c003470075a7 */ /* 0x000ea400080011ff */
[----:B--2---:R-:W-:Y:S05]  /*66d0*/  @!P0 BRA `(.L_x_101) ;  /* 0x0000002000088947 */ /* 0x004fea0003800000 */
.L_x_100:
[----:B------:R-:W-:Y:S05]  /*66e0*/  @!P1 BRA `(.L_x_102) ;  /* 0x0000000000409947 */ /* 0x000fea0003800000 */
[----:B------:R-:W3:Y:S01]  /*66f0*/  LDCU.64 UR8, c[0x4][0x70] ;  /* 0x01000e00ff0877ac */ /* 0x000ee20008000a00 */
[----:B--2---:R-:W-:Y:S01]  /*6700*/  MOV R3, 0x0 ;  /* 0x0000000000037802 */ /* 0x004fe20000000f00 */
[----:B------:R-:W-:Y:S02]  /*6710*/  HFMA2 R12, -RZ, RZ, 0, 5.9604644775390625e-08 ;  /* 0x00000001ff0c7431 */ /* 0x000fe400000001ff */
[----:B------:R-:W-:Y:S02]  /*6720*/  IMAD.MOV.U32 R8, RZ, RZ, 0x192 ;  /* 0x00000192ff087424 */ /* 0x000fe400078e00ff */
[----:B------:R-:W-:Y:S01]  /*6730*/  IMAD.MOV.U32 R13, RZ, RZ, RZ ;  /* 0x000000ffff0d7224 */ /* 0x000fe200078e00ff */
[----:B------:R-:W2:Y:S01]  /*6740*/  LDCU.64 UR6, c[0x4][0x78] ;  /* 0x01000f00ff0677ac */ /* 0x000ea20008000a00 */
[----:B------:R-:W1:Y:S01]  /*6750*/  LDC.64 R2, c[0x4][R3] ;  /* 0x0100000003027b82 */ /* 0x000e620000000a00 */
[----:B------:R-:W5:Y:S01]  /*6760*/  LDCU.64 UR4, c[0x4][0x10] ;  /* 0x01000200ff0477ac */ /* 0x000f620008000a00 */
[----:B---3--:R-:W-:Y:S01]  /*6770*/  MOV R5, UR9 ;  /* 0x0000000900057c02 */ /* 0x008fe20008000f00 */
[----:B------:R-:W-:Y:S01]  /*6780*/  IMAD.U32 R4, RZ, RZ, UR8 ;  /* 0x00000008ff047e24 */ /* 0x000fe2000f8e00ff */
[----:B--2---:R-:W-:Y:S01]  /*6790*/  MOV R7, UR7 ;  /* 0x0000000700077c02 */ /* 0x004fe20008000f00 */
[----:B------:R-:W-:Y:S01]  /*67a0*/  IMAD.U32 R6, RZ, RZ, UR6 ;  /* 0x00000006ff067e24 */ /* 0x000fe2000f8e00ff */
[----:B-----5:R-:W-:Y:S01]  /*67b0*/  MOV R11, UR5 ;  /* 0x00000005000b7c02 */ /* 0x020fe20008000f00 */
[----:B------:R-:W-:Y:S02]  /*67c0*/  IMAD.U32 R10, RZ, RZ, UR4 ;  /* 0x00000004ff0a7e24 */ /* 0x000fe4000f8e00ff */
[----:B------:R-:W-:Y:S07]  /*67d0*/  LEPC R20, `(.L_x_102) ;  /* 0x000000001014794e */ /* 0x000fee0000000000 */
[----:B-1--4-:R-:W-:Y:S05]  /*67e0*/  CALL.ABS.NOINC R2 ;  /* 0x0000000002007343 */ /* 0x012fea0003c00000 */
.L_x_102:
[----:B----4-:R-:W-:Y:S01]  /*67f0*/  LOP3.LUT R20, R44, 0xffffe000, RZ, 0xc0, !PT ;  /* 0xffffe0002c147812 */ /* 0x010fe200078ec0ff */
[----:B------:R-:W-:Y:S05]  /*6800*/  WARPSYNC.ALL ;  /* 0x0000000000007948 */ /* 0x000fea0003800000 */
[----:B------:R-:W-:Y:S01]  /*6810*/  R2UR UR4, R25 ;  /* 0x00000000190472ca */ /* 0x000fe200000e0000 */
[----:B------:R-:W-:Y:S01]  /*6820*/  IMAD.SHL.U32 R73, R63, 0x4, RZ ;  /* 0x000000043f497824 */ /* 0x000fe200078e00ff */
[----:B------:R-:W-:Y:S01]  /*6830*/  LOP3.LUT R21, R45, 0xffffe000, RZ, 0xc0, !PT ;  /* 0xffffe0002d157812 */ /* 0x000fe200078ec0ff */
[----:B------:R-:W-:Y:S01]  /*6840*/  IMAD.SHL.U32 R72, R62, 0x4, RZ ;  /* 0x000000043e487824 */ /* 0x000fe200078e00ff */
[----:B------:R-:W-:Y:S01]  /*6850*/  LOP3.LUT R27, R46, 0xffffe000, RZ, 0xc0, !PT ;  /* 0xffffe0002e1b7812 */ /* 0x000fe200078ec0ff */
[----:B------:R-:W-:Y:S01]  /*6860*/  BSSY.RECONVERGENT B0, `(.L_x_103) ;  /* 0x000005a000007945 */ /* 0x000fe20003800200 */
[----:B------:R-:W-:Y:S07]  /*6870*/  ISETP.NE.AND P0, PT, R64, RZ, PT ;  /* 0x000000ff4000720c */ /* 0x000fee0003f05270 */
[----:B------:R-:W3:Y:S02]  /*6880*/  LDTM.16dp128bit.x8 R4, tmem[UR4] ;  /* 0x00000004000479ee */ /* 0x000ee40008180000 */
[C---:B---3--:R-:W-:Y:S01]  /*6890*/  FMUL R0, R24.reuse, R4 ;  /* 0x0000000418007220 */ /* 0x048fe20000400000 */
[C---:B------:R-:W-:Y:S01]  /*68a0*/  FMUL R2, R24.reuse, R5 ;  /* 0x0000000518027220 */ /* 0x040fe20000400000 */
[C---:B--2---:R-:W-:Y:S01]  /*68b0*/  FMUL R3, R24.reuse, R6 ;  /* 0x0000000618037220 */ /* 0x044fe20000400000 */
[----:B------:R-:W-:Y:S01]  /*68c0*/  FMUL R7, R24, R7 ;  /* 0x0000000718077220 */ /* 0x000fe20000400000 */
[C---:B------:R-:W-:Y:S01]  /*68d0*/  FFMA R28, R26.reuse, R20, R0 ;  /* 0x000000141a1c7223 */ /* 0x040fe20000000000 */
[----:B------:R-:W-:Y:S01]  /*68e0*/  LOP3.LUT R0, R47, 0xffffe000, RZ, 0xc0, !PT ;  /* 0xffffe0002f007812 */ /* 0x000fe200078ec0ff */
[----:B------:R-:W-:Y:S01]  /*68f0*/  FFMA R29, R26, R21, R2 ;  /* 0x000000151a1d7223 */ /* 0x000fe20000000002 */
[----:B-1----:R-:W-:Y:S01]  /*6900*/  LOP3.LUT R2, R40, 0xffffe000, RZ, 0xc0, !PT ;  /* 0xffffe00028027812 */ /* 0x002fe200078ec0ff */
[C---:B------:R-:W-:Y:S01]  /*6910*/  FFMA R30, R26.reuse, R27, R3 ;  /* 0x0000001b1a1e7223 */ /* 0x040fe20000000003 */
[----:B------:R-:W-:Y:S01]  /*6920*/  LOP3.LUT R3, R41, 0xffffe000, RZ, 0xc0, !PT ;  /* 0xffffe00029037812 */ /* 0x000fe200078ec0ff */
[----:B------:R-:W-:Y:S01]  /*6930*/  FFMA R31, R26, R0, R7 ;  /* 0x000000001a1f7223 */ /* 0x000fe20000000007 */
[----:B------:R-:W-:Y:S01]  /*6940*/  LOP3.LUT R0, R42, 0xffffe000, RZ, 0xc0, !PT ;  /* 0xffffe0002a007812 */ /* 0x000fe200078ec0ff */
[C---:B------:R-:W-:Y:S01]  /*6950*/  FMUL R4, R24.reuse, R8 ;  /* 0x0000000818047220 */ /* 0x040fe20000400000 */
[----:B------:R-:W-:Y:S01]  /*6960*/  LOP3.LUT R7, R43, 0xffffe000, RZ, 0xc0, !PT ;  /* 0xffffe0002b077812 */ /* 0x000fe200078ec0ff */
[C---:B------:R-:W-:Y:S01]  /*6970*/  FMUL R5, R24.reuse, R9 ;  /* 0x0000000918057220 */ /* 0x040fe20000400000 */
[----:B------:R-:W-:Y:S01]  /*6980*/  F2FP.TF32.F32.PACK_B R28, R28 ;  /* 0x0000001cff1c723e */ /* 0x000fe200024050ff */
[----:B------:R-:W-:Y:S01]  /*6990*/  FMUL R6, R24, R10 ;  /* 0x0000000a18067220 */ /* 0x000fe20000400000 */
[----:B------:R-:W-:Y:S01]  /*69a0*/  F2FP.TF32.F32.PACK_B R29, R29 ;  /* 0x0000001dff1d723e */ /* 0x000fe200024050ff */
[----:B------:R-:W-:Y:S01]  /*69b0*/  FFMA R4, R26, R2, R4 ;  /* 0x000000021a047223 */ /* 0x000fe20000000004 */
[----:B------:R-:W-:Y:S01]  /*69c0*/  LOP3.LUT R2, R32, 0xffffe000, RZ, 0xc0, !PT ;  /* 0xffffe00020027812 */ /* 0x000fe200078ec0ff */
[----:B------:R-:W-:Y:S01]  /*69d0*/  FFMA R5, R26, R3, R5 ;  /* 0x000000031a057223 */ /* 0x000fe20000000005 */
[----:B------:R-:W-:Y:S01]  /*69e0*/  LOP3.LUT R3, R34, 0xffffe000, RZ, 0xc0, !PT ;  /* 0xffffe00022037812 */ /* 0x000fe200078ec0ff */
[----:B------:R-:W-:Y:S01]  /*69f0*/  FMUL R11, R24, R11 ;  /* 0x0000000b180b7220 */ /* 0x000fe20000400000 */
[----:B------:R-:W-:Y:S01]  /*6a00*/  F2FP.TF32.F32.PACK_B R30, R30 ;  /* 0x0000001eff1e723e */ /* 0x000fe200024050ff */
[----:B------:R-:W-:Y:S01]  /*6a10*/  FFMA R6, R26, R0, R6 ;  /* 0x000000001a067223 */ /* 0x000fe20000000006 */
[----:B------:R-:W-:Y:S01]  /*6a20*/  LOP3.LUT R0, R33, 0xffffe000, RZ, 0xc0, !PT ;  /* 0xffffe00021007812 */ /* 0x000fe200078ec0ff */
[C---:B------:R-:W-:Y:S01]  /*6a30*/  FMUL R8, R24.reuse, R12 ;  /* 0x0000000c18087220 */ /* 0x040fe20000400000 */
[----:B------:R-:W-:Y:S01]  /*6a40*/  F2FP.TF32.F32.PACK_B R31, R31 ;  /* 0x0000001fff1f723e */ /* 0x000fe200024050ff */
[----:B------:R-:W-:Y:S01]  /*6a50*/  FMUL R9, R24, R13 ;  /* 0x0000000d18097220 */ /* 0x000fe20000400000 */
[----:B------:R-:W-:Y:S01]  /*6a60*/  F2FP.TF32.F32.PACK_B R4, R4 ;  /* 0x00000004ff04723e */ /* 0x000fe200024050ff */
[----:B------:R-:W-:Y:S01]  /*6a70*/  FFMA R7, R26, R7, R11 ;  /* 0x000000071a077223 */ /* 0x000fe2000000000b */
[----:B------:R-:W-:Y:S01]  /*6a80*/  F2FP.TF32.F32.PACK_B R5, R5 ;  /* 0x00000005ff05723e */ /* 0x000fe200024050ff */
[----:B------:R-:W-:Y:S01]  /*6a90*/  FMUL R10, R24, R14 ;  /* 0x0000000e180a7220 */ /* 0x000fe20000400000 */
[----:B------:R-:W-:Y:S01]  /*6aa0*/  F2FP.TF32.F32.PACK_B R6, R6 ;  /* 0x00000006ff06723e */ /* 0x000fe200024050ff */
[----:B------:R-:W-:Y:S01]  /*6ab0*/  FFMA R8, R26, R2, R8 ;  /* 0x000000021a087223 */ /* 0x000fe20000000008 */
[----:B------:R-:W-:Y:S01]  /*6ac0*/  LOP3.LUT R2, R35, 0xffffe000, RZ, 0xc0, !PT ;  /* 0xffffe00023027812 */ /* 0x000fe200078ec0ff */
[----:B------:R-:W-:Y:S01]  /*6ad0*/  FMUL R12, R24, R16 ;  /* 0x00000010180c7220 */ /* 0x000fe20000400000 */
[----:B------:R-:W-:Y:S01]  /*6ae0*/  LOP3.LUT R16, R36, 0xffffe000, RZ, 0xc0, !PT ;  /* 0xffffe00024107812 */ /* 0x000fe200078ec0ff */
[----:B------:R-:W-:Y:S01]  /*6af0*/  FFMA R9, R26, R0, R9 ;  /* 0x000000001a097223 */ /* 0x000fe20000000009 */
[----:B------:R-:W-:Y:S01]  /*6b00*/  LOP3.LUT R0, R37, 0xffffe000, RZ, 0xc0, !PT ;  /* 0xffffe00025007812 */ /* 0x000fe200078ec0ff */
[----:B------:R-:W-:Y:S01]  /*6b10*/  FMUL R15, R24, R15 ;  /* 0x0000000f180f7220 */ /* 0x000fe20000400000 */
[----:B------:R-:W-:Y:S01]  /*6b20*/  FFMA R10, R26, R3, R10 ;  /* 0x000000031a0a7223 */ /* 0x000fe2000000000a */
[----:B------:R-:W-:Y:S02]  /*6b30*/  IMAD.U32 R3, RZ, RZ, UR46 ;  /* 0x0000002eff037e24 */ /* 0x000fe4000f8e00ff */
[----:B------:R-:W-:Y:S01]  /*6b40*/  FMUL R13, R24, R17 ;  /* 0x00000011180d7220 */ /* 0x000fe20000400000 */
[C---:B------:R-:W-:Y:S01]  /*6b50*/  FFMA R11, R26.reuse, R2, R15 ;  /* 0x000000021a0b7223 */ /* 0x040fe2000000000f */
[----:B------:R-:W-:Y:S01]  /*6b60*/  FFMA R12, R26, R16, R12 ;  /* 0x000000101a0c7223 */ /* 0x000fe2000000000c */
[----:B------:R-:W-:Y:S01]  /*6b70*/  IMAD R16, R3, 0x800, R52 ;  /* 0x0000080003107824 */ /* 0x000fe200078e0234 */
[----:B------:R-:W-:Y:S01]  /*6b80*/  LOP3.LUT R2, R38, 0xffffe000, RZ, 0xc0, !PT ;  /* 0xffffe00026027812 */ /* 0x000fe200078ec0ff */
[C---:B------:R-:W-:Y:S01]  /*6b90*/  FMUL R14, R24.reuse, R18 ;  /* 0x00000012180e7220 */ /* 0x040fe20000400000 */
[----:B------:R-:W-:Y:S01]  /*6ba0*/  LOP3.LUT R3, R39, 0xffffe000, RZ, 0xc0, !PT ;  /* 0xffffe00027037812 */ /* 0x000fe200078ec0ff */
[----:B------:R-:W-:Y:S01]  /*6bb0*/  FMUL R19, R24, R19 ;  /* 0x0000001318137220 */ /* 0x000fe20000400000 */
[----:B------:R-:W-:Y:S01]  /*6bc0*/  LEA R16, R16, UR44, 0x2 ;  /* 0x0000002c10107c11 */ /* 0x000fe2000f8e10ff */
[C---:B------:R-:W-:Y:S01]  /*6bd0*/  FFMA R13, R26.reuse, R0, R13 ;  /* 0x000000001a0d7223 */ /* 0x040fe2000000000d */
[C---:B------:R-:W-:Y:S01]  /*6be0*/  FFMA R14, R26.reuse, R2, R14 ;  /* 0x000000021a0e7223 */ /* 0x040fe2000000000e */
[----:B------:R-:W-:Y:S01]  /*6bf0*/  FFMA R15, R26, R3, R19 ;  /* 0x000000031a0f7223 */ /* 0x000fe20000000013 */
[C-C-:B------:R-:W-:Y:S01]  /*6c00*/  IADD3 R3, PT, PT, R73.reuse, 0x400, R16.reuse ;  /* 0x0000040049037810 */ /* 0x140fe20007ffe010 */
[----:B------:R1:W-:Y:S01]  /*6c10*/  STSM.16.M88.4 [R16+0x400], R28 ;  /* 0x0004001c10007844 */ /* 0x0003e20000000200 */
[----:B------:R-:W-:Y:S02]  /*6c20*/  F2FP.TF32.F32.PACK_B R7, R7 ;  /* 0x00000007ff07723e */ /* 0x000fe400024050ff */
[----:B------:R-:W-:Y:S02]  /*6c30*/  IADD3 R0, PT, PT, R72, 0x400, R16 ;  /* 0x0000040048007810 */ /* 0x000fe40007ffe010 */
[----:B------:R-:W-:Y:S03]  /*6c40*/  F2FP.TF32.F32.PACK_B R8, R8 ;  /* 0x00000008ff08723e */ /* 0x000fe600024050ff */
[----:B------:R1:W-:Y:S01]  /*6c50*/  STSM.16.M88.4 [R3], R4 ;  /* 0x0000000403007844 */ /* 0x0003e20000000200 */
[----:B------:R-:W-:Y:S01]  /*6c60*/  F2FP.TF32.F32.PACK_B R9, R9 ;  /* 0x00000009ff09723e */ /* 0x000fe200024050ff */
[----:B------:R-:W-:Y:S01]  /*6c70*/  IMAD.IADD R2, R73, 0x1, R0 ;  /* 0x0000000149027824 */ /* 0x000fe200078e0200 */
[----:B------:R-:W-:Y:S02]  /*6c80*/  F2FP.TF32.F32.PACK_B R10, R10 ;  /* 0x0000000aff0a723e */ /* 0x000fe400024050ff */
[----:B------:R-:W-:Y:S02]  /*6c90*/  F2FP.TF32.F32.PACK_B R11, R11 ;  /* 0x0000000bff0b723e */ /* 0x000fe400024050ff */
[----:B------:R-:W-:Y:S02]  /*6ca0*/  F2FP.TF32.F32.PACK_B R12, R12 ;  /* 0x0000000cff0c723e */ /* 0x000fe400024050ff */
[----:B------:R-:W-:Y:S01]  /*6cb0*/  F2FP.TF32.F32.PACK_B R13, R13 ;  /* 0x0000000dff0d723e */ /* 0x000fe200024050ff */
[----:B------:R1:W-:Y:S01]  /*6cc0*/  STSM.16.M88.4 [R0], R8 ;  /* 0x0000000800007844 */ /* 0x0003e20000000200 */
[----:B------:R-:W-:Y:S02]  /*6cd0*/  F2FP.TF32.F32.PACK_B R14, R14 ;  /* 0x0000000eff0e723e */ /* 0x000fe400024050ff */
[----:B------:R-:W-:Y:S05]  /*6ce0*/  F2FP.TF32.F32.PACK_B R15, R15 ;  /* 0x0000000fff0f723e */ /* 0x000fea00024050ff */
[----:B------:R1:W-:Y:S01]  /*6cf0*/  STSM.16.M88.4 [R2], R12 ;  /* 0x0000000c02007844 */ /* 0x0003e20000000200 */
[----:B------:R-:W-:Y:S01]  /*6d00*/  @!PT LDS RZ, [RZ] ;  /* 0x00000000fffff984 */ /* 0x000fe20000000800 */
[----:B------:R-:W-:Y:S01]  /*6d10*/  @!PT LDS RZ, [RZ] ;  /* 0x00000000fffff984 */ /* 0x000fe20000000800 */
[----:B------:R-:W-:Y:S01]  /*6d20*/  @!PT LDS RZ, [RZ] ;  /* 0x00000000fffff984 */ /* 0x000fe20000000800 */
[----:B------:R-:W-:Y:S01]  /*6d30*/  @!PT LDS RZ, [RZ] ;  /* 0x00000000fffff984 */ /* 0x000fe20000000800 */
[----:B------:R2:W-:Y:S07]  /*6d40*/  MEMBAR.ALL.CTA ;  /* 0x0000000000007992 */ /* 0x0005ee0000008000 */
[----:B--2---:R-:W2:Y:S02]  /*6d50*/  FENCE.VIEW.ASYNC.S ;  /* 0x00000000000073c6 */ /* 0x004ea40000000000 */
[----:B--2---:R-:W-:Y:S06]  /*6d60*/  BAR.SYNC.DEFER_BLOCKING 0x1, 0x80 ;  /* 0x0042000000007b1d */ /* 0x004fec0000010000 */
[----:B------:R-:W-:Y:S05]  /*6d70*/  @P0 BRA `(.L_x_104) ;  /* 0x0000000000200947 */ /* 0x000fea0003800000 */
[----:B------:R-:W2:Y:S01]  /*6d80*/  LDCU.64 UR6, c[0x0][0x348] ;  /* 0x00006900ff0677ac */ /* 0x000ea20008000a00 */
[----:B------:R-:W-:Y:S01]  /*6d90*/  ULEA UR5, UR46, UR44, 0xd ;  /* 0x0000002c2e057291 */ /* 0x000fe2000f8e68ff */
[----:B------:R-:W-:Y:S03]  /*6da0*/  UMOV UR51, UR36 ;  /* 0x0000002400337c82 */ /* 0x000fe60008000000 */
[----:B------:R-:W-:Y:S02]  /*6db0*/  UIADD3 UR48, UPT, UPT, UR5, 0x400, URZ ;  /* 0x0000040005307890 */ /* 0x000fe4000fffe0ff */
[----:B--2---:R-:W-:Y:S04]  /*6dc0*/  UIADD3 UR4, UP0, UPT, UR6, 0x680, URZ ;  /* 0x0000068006047890 */ /* 0x004fe8000ff1e0ff */
[----:B------:R-:W-:Y:S09]  /*6dd0*/  UIADD3.X UR5, UPT, UPT, URZ, UR7, URZ, UP0, !UPT ;  /* 0x00000007ff057290 */ /* 0x000ff200087fe4ff */
[----:B------:R2:W-:Y:S02]  /*6de0*/  UTMASTG.3D [UR48], [UR4] ;  /* 0x00000030040073b5 */ /* 0x0005e40008010000 */
[----:B--2---:R0:W-:Y:S02]  /*6df0*/  UTMACMDFLUSH ;  /* 0x00000000000079b7 */ /* 0x0041e40000000000 */
.L_x_104:
[----:B------:R-:W-:Y:S05]  /*6e00*/  BSYNC.RECONVERGENT B0 ;  /* 0x0000000000007941 */ /* 0x000fea0003800200 */
.L_x_103:
[----:B------:R-:W-:Y:S01]  /*6e10*/  UIADD3 UR47, UPT, UPT, UR46, 0x1, URZ ;  /* 0x000000012e2f7890 */ /* 0x000fe2000fffe0ff */
[----:B------:R-:W-:Y:S03]  /*6e20*/  BSSY.RECONVERGENT B0, `(.L_x_105) ;  /* 0x0000005000007945 */ /* 0x000fe60003800200 */
[----:B------:R-:W-:Y:S04]  /*6e30*/  UISETP.NE.AND UP0, UPT, UR47, 0x3, UPT ;  /* 0x000000032f00788c */ /* 0x000fe8000bf05270 */
[----:B------:R-:W-:Y:S01]  /*6e40*/  USEL UR45, UR47, URZ, UP0 ;  /* 0x000000ff2f2d7287 */ /* 0x000fe20008000000 */
[----:B------:R-:W-:Y:S11]  /*6e50*/  @P0 BRA `(.L_x_106) ;  /* 0x0000000000040947 */ /* 0x000ff60003800000 */
[----:B------:R-:W-:Y:S04]  /*6e60*/  DEPBAR.LE SB0, 0x1 ;  /* 0x000080400000791a */ /* 0x000fe80000000000 */
.L_x_106:
[----:B------:R-:W-:Y:S05]  /*6e70*/  BSYNC.RECONVERGENT B0 ;  /* 0x0000000000007941 */ /* 0x000fea0003800200 */
.L_x_105:
[----:B------:R-:W-:Y:S01]  /*6e80*/  BAR.SYNC.DEFER_BLOCKING 0x1, 0x80 ;  /* 0x0042000000007b1d */ /* 0x000fe20000010000 */
[----:B------:R-:W-:Y:S01]  /*6e90*/  ISETP.NE.AND P1, PT, R70, RZ, PT ;  /* 0x000000ff4600720c */ /* 0x000fe20003f25270 */
[----:B------:R-:W-:Y:S01]  /*6ea0*/  UISETP.NE.AND UP0, UPT, UR53, URZ, UPT ;  /* 0x000000ff3500728c */ /* 0x000fe2000bf05270 */
[----:B-1----:R-:W-:Y:S11]  /*6eb0*/  LEA R2, R75, UR44, 0x3 ;  /* 0x0000002c4b027c11 */ /* 0x002ff6000f8e18ff */
[----:B------:R-:W-:Y:S01]  /*6ec0*/  @P1 SHF.L.U32 R3, R74, 0x1f, RZ ;  /* 0x0000001f4a031819 */ /* 0x000fe200000006ff */
[----:B------:R-:W-:Y:S06]  /*6ed0*/  BRA.U !UP0, `(.L_x_107) ;  /* 0x0000000108247547 */ /* 0x000fec000b800000 */
[----:B------:R-:W-:Y:S01]  /*6ee0*/  IMAD.U32 R4, RZ, RZ, UR52 ;  /* 0x00000034ff047e24 */ /* 0x000fe2000f8e00ff */
[----:B------:R-:W-:Y:S01]  /*6ef0*/  MOV R0, UR54 ;  /* 0x0000003600007c02 */ /* 0x000fe20008000f00 */
[----:B------:R-:W-:Y:S03]  /*6f00*/  UIADD3 UR4, UPT, UPT, UR52, 0x1, URZ ;  /* 0x0000000134047890 */ /* 0x000fe6000fffe0ff */
[----:B------:R-:W-:Y:S01]  /*6f10*/  @P1 LEA R4, R4, UR44, 0x3 ;  /* 0x0000002c04041c11 */ /* 0x000fe2000f8e18ff */
[----:B------:R-:W-:Y:S04]  /*6f20*/  UISETP.NE.AND UP0, UPT, UR4, 0x3, UPT ;  /* 0x000000030400788c */ /* 0x000fe8000bf05270 */
[----:B------:R-:W-:Y:S01]  /*6f30*/  @P1 VIADD R4, R4, 0x78 ;  /* 0x0000007804041836 */ /* 0x000fe20000000000 */
[----:B------:R-:W-:Y:S04]  /*6f40*/  USEL UR52, UR4, URZ, UP0 ;  /* 0x000000ff04347287 */ /* 0x000fe80008000000 */
[----:B------:R-:W-:Y:S04]  /*6f50*/  @P1 PRMT R0, R0, 0x654, R4 ;  /* 0x0000065400001816 */ /* 0x000fe80000000004 */
[----:B------:R1:W-:Y:S04]  /*6f60*/  @P1 SYNCS.ARRIVE.TRANS64.RED.A1T0 RZ, [R0+URZ], RZ ;  /* 0x000000ff00ff19a7 */ /* 0x0003e800081004ff */
.L_x_107:
[----:B------:R-:W2:Y:S01]  /*6f70*/  @P1 SYNCS.PHASECHK.TRANS64.TRYWAIT P0, [R2+URZ+0x60], R3 ;  /* 0x00006003020015a7 */ /* 0x000ea200080011ff */
[----:B------:R-:W-:Y:S01]  /*6f80*/  BSSY B1, `(.L_x_108) ;  /* 0x0000017000017945 */ /* 0x000fe20003800000 */
[----:B--2---:R-:W-:Y:S03]  /*6f90*/  @P1 SEL R76, RZ, 0x1, !P0 ;  /* 0x00000001ff4c1807 */ /* 0x004fe60004000000 */
[----:B------:R-:W-:Y:S05]  /*6fa0*/  @!P1 BRA `(.L_x_109) ;  /* 0x0000000000509947 */ /* 0x000fea0003800000 */
[----:B------:R-:W-:Y:S01]  /*6fb0*/  ISETP.NE.AND P1, PT, R77, RZ, PT ;  /* 0x000000ff4d00720c */ /* 0x000fe20003f25270 */
[----:B------:R-:W-:Y:S01]  /*6fc0*/  BSSY B0, `(.L_x_110) ;  /* 0x000000a000007945 */ /* 0x000fe20003800000 */
[----:B------:R-:W-:Y:S11]  /*6fd0*/  ISETP.NE.AND P0, PT, R76, RZ, PT ;  /* 0x000000ff4c00720c */ /* 0x000ff60003f05270 */
[----:B------:R-:W-:Y:S05]  /*6fe0*/  @P1 IMAD R4, R75, 0x800, R52 ;  /* 0x000008004b041824 */ /* 0x000fea00078e0234 */
[----:B------:R-:W-:Y:S05]  /*6ff0*/  @P1 LEA R4, R4, UR44, 0x2 ;  /* 0x0000002c04041c11 */ /* 0x000fea000f8e10ff */
[--C-:B-1----:R-:W-:Y:S02]  /*7000*/  @P1 IMAD.IADD R0, R72, 0x1, R4.reuse ;  /* 0x0000000148001824 */ /* 0x102fe400078e0204 */
[----:B------:R-:W-:Y:S01]  /*7010*/  @P1 IMAD.IADD R3, R73, 0x1, R4 ;  /* 0x0000000149031824 */ /* 0x000fe200078e0204 */
[----:B------:R-:W-:Y:S06]  /*7020*/  @P0 BRA `(.L_x_111) ;  /* 0x00000000000c0947 */ /* 0x000fec0003800000 */
[----:B------:R-:W-:Y:S04]  /*7030*/  SHF.L.U32 R74, R74, 0x1f, RZ ;  /* 0x0000001f4a4a7819 */ /* 0x000fe800000006ff */
[----:B------:R-:W1:Y:S02]  /*7040*/  SYNCS.PHASECHK.TRANS64.TRYWAIT P0, [R2+URZ+0x60], R74 ;  /* 0x0000604a020075a7 */ /* 0x000e6400080011ff */
[----:B-1----:R-:W-:Y:S05]  /*7050*/  @!P0 BRA `(.L_x_112) ;  /* 0x0000001400bc8947 */ /* 0x002fea0003800000 */
.L_x_111:
[----:B------:R-:W-:Y:S05]  /*7060*/  BSYNC B0 ;  /* 0x0000000000007941 */ /* 0x000fea0003800000 */
.L_x_110:
[----:B------:R-:W-:Y:S11]  /*7070*/  ISETP.NE.AND P0, PT, R77, RZ, PT ;  /* 0x000000ff4d00720c */ /* 0x000ff60003f05270 */
[----:B------:R-:W-:Y:S02]  /*7080*/  @!UPT UIADD3 URZ, UPT, UPT, URZ, URZ, URZ ;  /* 0x000000fffffff290 */ /* 0x000fe4000fffe0ff */
[----:B-1----:R-:W-:Y:S01]  /*7090*/  @P0 IADD3 R2, PT, PT, R73, R0, RZ ;  /* 0x0000000049020210 */ /* 0x002fe20007ffe0ff */
[----:B------:R-:W-:Y:S05]  /*70a0*/  @P0 WARPSYNC.ALL ;  /* 0x0000000000000948 */ /* 0x000fea0003800000 */
[----:B------:R2:W3:Y:S04]  /*70b0*/  @P0 LDSM.16.M88.4 R44, [R4+0x400] ;  /* 0x00040000042c083b */ /* 0x0004e80000000200 */
[----:B------:R2:W4:Y:S04]  /*70c0*/  @P0 LDSM.16.M88.4 R40, [R3+0x400] ;  /* 0x000400000328083b */ /* 0x0005280000000200 */
[----:B------:R2:W1:Y:S04]  /*70d0*/  @P0 LDSM.16.M88.4 R32, [R0+0x400] ;  /* 0x000400000020083b */ /* 0x0004680000000200 */
[----:B------:R2:W1:Y:S02]  /*70e0*/  @P0 LDSM.16.M88.4 R36, [R2+0x400] ;  /* 0x000400000224083b */ /* 0x0004640000000200 */
.L_x_109:
[----:B------:R-:W-:Y:S05]  /*70f0*/  BSYNC B1 ;  /* 0x0000000000017941 */ /* 0x000fea0003800000 */
.L_x_108:
[----:B-12---:R-:W-:Y:S05]  /*7100*/  VIADD R0, R25, 0x20 ;  /* 0x0000002019007836 */ /* 0x006fea0000000000 */
[----:B------:R-:W-:Y:S04]  /*7110*/  SHF.R.U32.HI R0, RZ, 0x15, R0 ;  /* 0x00000015ff007819 */ /* 0x000fe80000011600 */
[----:B------:R-:W-:Y:S11]  /*7120*/  LOP3.LUT P0, RZ, R0, 0x3, R54, 0x48, !PT ;  /* 0x0000000300ff7812 */ /* 0x000ff60007804836 */
[----:B------:R-:W-:Y:S02]  /*7130*/  @!UPT UIADD3 URZ, UPT, UPT, URZ, URZ, URZ ;  /* 0x000000fffffff290 */ /* 0x000fe4000fffe0ff */
[----:B------:R-:W-:Y:S05]  /*7140*/  @!P0 BRA `(.L_x_113) ;  /* 0x0000000000408947 */ /* 0x000fea0003800000 */
[----:B------:R-:W1:Y:S01]  /*7150*/  LDCU.64 UR8, c[0x4][0x70] ;  /* 0x01000e00ff0877ac */ /* 0x000e620008000a00 */
[----:B------:R-:W-:Y:S01]  /*7160*/  MOV R3, 0x0 ;  /* 0x0000000000037802 */ /* 0x000fe20000000f00 */
[----:B------:R-:W-:Y:S02]  /*7170*/  HFMA2 R12, -RZ, RZ, 0, 5.9604644775390625e-08 ;  /* 0x00000001ff0c7431 */ /* 0x000fe400000001ff */
[----:B------:R-:W-:Y:S02]  /*7180*/  IMAD.MOV.U32 R8, RZ, RZ, 0x192 ;  /* 0x00000192ff087424 */ /* 0x000fe400078e00ff */
[----:B------:R-:W-:Y:S01]  /*7190*/  IMAD.MOV.U32 R13, RZ, RZ, RZ ;  /* 0x000000ffff0d7224 */ /* 0x000fe200078e00ff */
[----:B------:R-:W2:Y:S01]  /*71a0*/  LDCU.64 UR6, c[0x4][0x78] ;  /* 0x01000f00ff0677ac */ /* 0x000ea20008000a00 */
[----:B------:R-:W3:Y:S01]  /*71b0*/  LDC.64 R2, c[0x4][R3] ;  /* 0x0100000003027b82 */ /* 0x000ee20000000a00 */
[----:B------:R-:W5:Y:S01]  /*71c0*/  LDCU.64 UR4, c[0x4][0x10] ;  /* 0x01000200ff0477ac */ /* 0x000f620008000a00 */
[----:B-1----:R-:W-:Y:S01]  /*71d0*/  MOV R5, UR9 ;  /* 0x0000000900057c02 */ /* 0x002fe20008000f00 */
[----:B------:R-:W-:Y:S01]  /*71e0*/  IMAD.U32 R4, RZ, RZ, UR8 ;  /* 0x00000008ff047e24 */ /* 0x000fe2000f8e00ff */
[----:B--2---:R-:W-:Y:S01]  /*71f0*/  MOV R7, UR7 ;  /* 0x0000000700077c02 */ /* 0x004fe20008000f00 */
[----:B------:R-:W-:Y:S01]  /*7200*/  IMAD.U32 R6, RZ, RZ, UR6 ;  /* 0x00000006ff067e24 */ /* 0x000fe2000f8e00ff */
[----:B-----5:R-:W-:Y:S01]  /*7210*/  MOV R11, UR5 ;  /* 0x00000005000b7c02 */ /* 0x020fe20008000f00 */
[----:B------:R-:W-:Y:S02]  /*7220*/  IMAD.U32 R10, RZ, RZ, UR4 ;  /* 0x00000004ff0a7e24 */ /* 0x000fe4000f8e00ff */
[----:B------:R-:W-:Y:S07]  /*7230*/  LEPC R20, `(.L_x_113) ;  /* 0x000000001014794e */ /* 0x000fee0000000000 */
[----:B---34-:R-:W-:Y:S05]  /*7240*/  CALL.ABS.NOINC R2 ;  /* 0x0000000002007343 */ /* 0x018fea0003c00000 */
.L_x_113:
[----:B------:R-:W-:Y:S01]  /*7250*/  ISETP.NE.AND P0, PT, R64, RZ, PT ;  /* 0x000000ff4000720c */ /* 0x000fe20003f05270 */
[----:B------:R-:W-:Y:S05]  /*7260*/  WARPSYNC.ALL ;  /* 0x0000000000007948 */ /* 0x000fea0003800000 */
[----:B------:R-:W-:Y:S01]  /*7270*/  R2UR UR4, R25 ;  /* 0x00000000190472ca */ /* 0x000fe200000e0000 */
[----:B------:R-:W-:Y:S01]  /*7280*/  BSSY.RECONVERGENT B0, `(.L_x_114) ;  /* 0x0000063000007945 */ /* 0x000fe20003800200 */
[----:B---3--:R-:W-:Y:S02]  /*7290*/  LOP3.LUT R0, R44, 0xffffe000, RZ, 0xc0, !PT ;  /* 0xffffe0002c007812 */ /* 0x008fe400078ec0ff */
[----:B------:R-:W-:Y:S02]  /*72a0*/  LOP3.LUT R2, R45, 0xffffe000, RZ, 0xc0, !PT ;  /* 0xffffe0002d027812 */ /* 0x000fe400078ec0ff */
[----:B------:R-:W-:Y:S02]  /*72b0*/  LOP3.LUT R3, R46, 0xffffe000, RZ, 0xc0, !PT ;  /* 0xffffe0002e037812 */ /* 0x000fe400078ec0ff */
[----:B------:R-:W-:Y:S02]  /*72c0*/  LOP3.LUT R20, R47, 0xffffe000, RZ, 0xc0, !PT ;  /* 0xffffe0002f147812 */ /* 0x000fe400078ec0ff */
[----:B----4-:R-:W-:Y:S02]  /*72d0*/  LOP3.LUT R21, R40, 0xffffe000, RZ, 0xc0, !PT ;  /* 0xffffe00028157812 */ /* 0x010fe400078ec0ff */
[----:B------:R-:W-:Y:S01]  /*72e0*/  LOP3.LUT R25, R41, 0xffffe000, RZ, 0xc0, !PT ;  /* 0xffffe00029197812 */ /* 0x000fe200078ec0ff */
[----:B------:R-:W1:Y:S01]  /*72f0*/  LDTM.16dp128bit.x8 R4, tmem[UR4+0x20] ;  /* 0x00002004000479ee */ /* 0x000e620008180000 */
[----:B------:R-:W-:Y:S01]  /*7300*/  R2UR UR4, R71 ;  /* 0x00000000470472ca */ /* 0x000fe200000e0000 */
[----:B------:R-:W-:Y:S01]  /*7310*/  NOP ;  /* 0x0000000000007918 */ /* 0x000fe20000000000 */
[----:B------:R-:W-:Y:S02]  /*7320*/  LOP3.LUT R27, R42, 0xffffe000, RZ, 0xc0, !PT ;  /* 0xffffe0002a1b7812 */ /* 0x000fe400078ec0ff */
[----:B------:R-:W-:Y:S02]  /*7330*/  LOP3.LUT R28, R43, 0xffffe000, RZ, 0xc0, !PT ;  /* 0xffffe0002b1c7812 */ /* 0x000fe400078ec0ff */
[----:B------:R-:W-:Y:S02]  /*7340*/  LOP3.LUT R29, R32, 0xffffe000, RZ, 0xc0, !PT ;  /* 0xffffe000201d7812 */ /* 0x000fe400078ec0ff */
[----:B------:R-:W-:Y:S02]  /*7350*/  LOP3.LUT R30, R33, 0xffffe000, RZ, 0xc0, !PT ;  /* 0xffffe000211e7812 */ /* 0x000fe400078ec0ff */
[----:B------:R-:W-:Y:S02]  /*7360*/  LOP3.LUT R31, R34, 0xffffe000, RZ, 0xc0, !PT ;  /* 0xffffe000221f7812 */ /* 0x000fe400078ec0ff */
[----:B------:R-:W-:Y:S01]  /*7370*/  LOP3.LUT R32, R35, 0xffffe000, RZ, 0xc0, !PT ;  /* 0xffffe00023207812 */ /* 0x000fe200078ec0ff */
[----:B------:R-:W-:Y:S01]  /*7380*/  UIADD3 UR4, UPT, UPT, UR4, 0xe0, URZ ;  /* 0x000000e004047890 */ /* 0x000fe2000fffe0ff */
[----:B------:R-:W-:Y:S02]  /*7390*/  LOP3.LUT R33, R36, 0xffffe000, RZ, 0xc0, !PT ;  /* 0xffffe00024217812 */ /* 0x000fe400078ec0ff */
[----:B------:R-:W-:Y:S01]  /*73a0*/  LOP3.LUT R34, R37, 0xffffe000, RZ, 0xc0, !PT ;  /* 0xffffe00025227812 */ /* 0x000fe200078ec0ff */
[----:B------:R-:W-:Y:S01]  /*73b0*/  UPRMT UR4, UR54, 0x654, UR4 ;  /* 0x0000065436047896 */ /* 0x000fe20008000004 */
[----:B------:R-:W-:Y:S02]  /*73c0*/  LOP3.LUT R35, R38, 0xffffe000, RZ, 0xc0, !PT ;  /* 0xffffe00026237812 */ /* 0x000fe400078ec0ff */
[----:B------:R-:W-:Y:S01]  /*73d0*/  LOP3.LUT R36, R39, 0xffffe000, RZ, 0xc0, !PT ;  /* 0xffffe00027247812 */ /* 0x000fe200078ec0ff */
[C---:B-1----:R-:W-:Y:S01]  /*73e0*/  FMUL R4, R24.reuse, R4 ;  /* 0x0000000418047220 */ /* 0x042fe20000400000 */
[C---:B------:R-:W-:Y:S01]  /*73f0*/  FMUL R5, R24.reuse, R5 ;  /* 0x0000000518057220 */ /* 0x040fe20000400000 */
[C---:B------:R-:W-:Y:S01]  /*7400*/  FMUL R6, R24.reuse, R6 ;  /* 0x0000000618067220 */ /* 0x040fe20000400000 */
[----:B------:R-:W-:Y:S01]  /*7410*/  FMUL R7, R24, R7 ;  /* 0x0000000718077220 */ /* 0x000fe20000400000 */
[----:B------:R-:W-:Y:S01]  /*7420*/  FFMA R4, R26, R0, R4 ;  /* 0x000000001a047223 */ /* 0x000fe20000000004 */
[----:B------:R-:W-:Y:S02]  /*7430*/  IMAD.U32 R0, RZ, RZ, UR45 ;  /* 0x0000002dff007e24 */ /* 0x000fe4000f8e00ff */
[----:B------:R-:W-:Y:S01]  /*7440*/  FMUL R8, R24, R8 ;  /* 0x0000000818087220 */ /* 0x000fe20000400000 */
[----:B------:R-:W-:Y:S01]  /*7450*/  FFMA R5, R26, R2, R5 ;  /* 0x000000021a057223 */ /* 0x000fe20000000005 */
[----:B------:R-:W-:Y:S01]  /*7460*/  FMUL R9, R24, R9 ;  /* 0x0000000918097220 */ /* 0x000fe20000400000 */
[----:B------:R-:W-:Y:S01]  /*7470*/  F2FP.TF32.F32.PACK_B R4, R4 ;  /* 0x00000004ff04723e */ /* 0x000fe200024050ff */
[----:B------:R-:W-:Y:S01]  /*7480*/  FFMA R6, R26, R3, R6 ;  /* 0x000000031a067223 */ /* 0x000fe20000000006 */
[----:B------:R-:W-:Y:S01]  /*7490*/  FMUL R10, R24, R10 ;  /* 0x0000000a180a7220 */ /* 0x000fe20000400000 */
[----:B------:R-:W-:Y:S01]  /*74a0*/  F2FP.TF32.F32.PACK_B R5, R5 ;  /* 0x00000005ff05723e */ /* 0x000fe200024050ff */
[----:B------:R-:W-:Y:S01]  /*74b0*/  FFMA R7, R26, R20, R7 ;  /* 0x000000141a077223 */ /* 0x000fe20000000007 */
[----:B------:R-:W-:Y:S01]  /*74c0*/  IMAD R0, R0, 0x800, R52 ;  /* 0x0000080000007824 */ /* 0x000fe200078e0234 */
[----:B------:R-:W-:Y:S01]  /*74d0*/  F2FP.TF32.F32.PACK_B R6, R6 ;  /* 0x00000006ff06723e */ /* 0x000fe200024050ff */
[----:B------:R-:W-:Y:S01]  /*74e0*/  FMUL R11, R24, R11 ;  /* 0x0000000b180b7220 */ /* 0x000fe20000400000 */
[----:B------:R-:W-:Y:S01]  /*74f0*/  FFMA R8, R26, R21, R8 ;  /* 0x000000151a087223 */ /* 0x000fe20000000008 */
[----:B------:R-:W-:Y:S01]  /*7500*/  F2FP.TF32.F32.PACK_B R7, R7 ;  /* 0x00000007ff07723e */ /* 0x000fe200024050ff */
[----:B------:R-:W-:Y:S01]  /*7510*/  FMUL R12, R24, R12 ;  /* 0x0000000c180c7220 */ /* 0x000fe20000400000 */
[----:B------:R-:W-:Y:S01]  /*7520*/  LEA R0, R0, UR44, 0x2 ;  /* 0x0000002c00007c11 */ /* 0x000fe2000f8e10ff */
[----:B------:R-:W-:Y:S01]  /*7530*/  FFMA R9, R26, R25, R9 ;  /* 0x000000191a097223 */ /* 0x000fe20000000009 */
[----:B------:R-:W-:Y:S01]  /*7540*/  FMUL R13, R24, R13 ;  /* 0x0000000d180d7220 */ /* 0x000fe20000400000 */
        /* <DEDUP_REMOVED lines=12> */
[C---:B------:R-:W-:Y:S01]  /*7610*/  IADD3 R2, PT, PT, R73.reuse, 0x400, R0 ;  /* 0x0000040049027810 */ /* 0x040fe20007ffe000 */
[C---:B------:R-:W-:Y:S01]  /*7620*/  FFMA R16, R26.reuse, R33, R16 ;  /* 0x000000211a107223 */ /* 0x040fe20000000010 */
[----:B------:R-:W-:Y:S01]  /*7630*/  F2FP.TF32.F32.PACK_B R8, R8 ;  /* 0x00000008ff08723e */ /* 0x000fe200024050ff */
[----:B------:R-:W-:Y:S01]  /*7640*/  SYNCS.ARRIVE.TRANS64.RED.A1T0 RZ, [UR4], RZ ;  /* 0x000000ffffff79a7 */ /* 0x000fe20008100404 */
[----:B------:R1:W-:Y:S01]  /*7650*/  STSM.16.M88.4 [R0+0x400], R4 ;  /* 0x0004000400007844 */ /* 0x0003e20000000200 */
[----:B------:R-:W-:Y:S01]  /*7660*/  F2FP.TF32.F32.PACK_B R9, R9 ;  /* 0x00000009ff09723e */ /* 0x000fe200024050ff */
[C---:B------:R-:W-:Y:S01]  /*7670*/  FFMA R17, R26.reuse, R34, R17 ;  /* 0x000000221a117223 */ /* 0x040fe20000000011 */
[----:B------:R-:W-:Y:S01]  /*7680*/  F2FP.TF32.F32.PACK_B R10, R10 ;  /* 0x0000000aff0a723e */ /* 0x000fe200024050ff */
[C---:B------:R-:W-:Y:S01]  /*7690*/  FFMA R18, R26.reuse, R35, R18 ;  /* 0x000000231a127223 */ /* 0x040fe20000000012 */
[----:B------:R-:W-:Y:S01]  /*76a0*/  F2FP.TF32.F32.PACK_B R11, R11 ;  /* 0x0000000bff0b723e */ /* 0x000fe200024050ff */
[----:B------:R-:W-:Y:S01]  /*76b0*/  FFMA R19, R26, R36, R19 ;  /* 0x000000241a137223 */ /* 0x000fe20000000013 */
[----:B------:R-:W-:Y:S02]  /*76c0*/  IADD3 R72, PT, PT, R72, 0x400, R0 ;  /* 0x0000040048487810 */ /* 0x000fe40007ffe000 */
[----:B------:R-:W-:Y:S01]  /*76d0*/  F2FP.TF32.F32.PACK_B R12, R12 ;  /* 0x0000000cff0c723e */ /* 0x000fe200024050ff */
        /* <DEDUP_REMOVED lines=20> */
[----:B------:R-:W-:Y:S02]  /*7820*/  ULEA UR5, UR45, UR44, 0xd ;  /* 0x0000002c2d057291 */ /* 0x000fe4000f8e68ff */
[----:B------:R-:W-:Y:S02]  /*7830*/  UIADD3 UR9, UPT, UPT, UR49, 0x20, URZ ;  /* 0x0000002031097890 */ /* 0x000fe4000fffe0ff */
[----:B------:R-:W-:Y:S01]  /*7840*/  UIADD3 UR8, UPT, UPT, UR5, 0x400, URZ ;  /* 0x0000040005087890 */ /* 0x000fe2000fffe0ff */
[----:B------:R-:W-:Y:S01]  /*7850*/  UMOV UR10, UR50 ;  /* 0x00000032000a7c82 */ /* 0x000fe20008000000 */
[----:B------:R-:W-:Y:S01]  /*7860*/  UMOV UR11, UR36 ;  /* 0x00000024000b7c82 */ /* 0x000fe20008000000 */
[----:B--2---:R-:W-:Y:S04]  /*7870*/  UIADD3 UR4, UP0, UPT, UR6, 0x680, URZ ;  /* 0x0000068006047890 */ /* 0x004fe8000ff1e0ff */
[----:B------:R-:W-:Y:S09]  /*7880*/  UIADD3.X UR5, UPT, UPT, URZ, UR7, URZ, UP0, !UPT ;  /* 0x00000007ff057290 */ /* 0x000ff200087fe4ff */
[----:B------:R2:W-:Y:S02]  /*7890*/  UTMASTG.3D [UR8], [UR4] ;  /* 0x00000008040073b5 */ /* 0x0005e40008010000 */
[----:B--2---:R0:W-:Y:S02]  /*78a0*/  UTMACMDFLUSH ;  /* 0x00000000000079b7 */ /* 0x0041e40000000000 */
.L_x_115:
[----:B------:R-:W-:Y:S05]  /*78b0*/  BSYNC.RECONVERGENT B0 ;  /* 0x0000000000007941 */ /* 0x000fea0003800200 */
.L_x_114:
[----:B------:R-:W-:Y:S01]  /*78c0*/  UIADD3 UR4, UPT, UPT, UR45, 0x1, URZ ;  /* 0x000000012d047890 */ /* 0x000fe2000fffe0ff */
[----:B------:R-:W-:Y:S03]  /*78d0*/  BSSY.RECONVERGENT B0, `(.L_x_116) ;  /* 0x0000008000007945 */ /* 0x000fe60003800200 */
[----:B------:R-:W-:Y:S04]  /*78e0*/  UISETP.NE.AND UP0, UPT, UR4, 0x3, UPT ;  /* 0x000000030400788c */ /* 0x000fe8000bf05270 */
[----:B------:R-:W-:Y:S02]  /*78f0*/  UISETP.EQ.XOR UP1, UPT, UR47, 0x3, !UP0 ;  /* 0x000000032f00788c */ /* 0x000fe4000c722a70 */
[----:B------:R-:W-:Y:S02]  /*7900*/  USEL UR46, UR4, URZ, UP0 ;  /* 0x000000ff042e7287 */ /* 0x000fe40008000000 */
[----:B------:R-:W-:Y:S04]  /*7910*/  USEL UR5, URZ, 0x1, !UP1 ;  /* 0x00000001ff057887 */ /* 0x000fe8000c800000 */
[----:B------:R-:W-:Y:S01]  /*7920*/  ULOP3.LUT UR55, UR55, UR5, URZ, 0x3c, !UPT ;  /* 0x0000000537377292 */ /* 0x000fe2000f8e3cff */
[----:B------:R-:W-:Y:S11]  /*7930*/  @P0 BRA `(.L_x_117) ;  /* 0x0000000000040947 */ /* 0x000ff60003800000 */
[----:B------:R-:W-:Y:S04]  /*7940*/  DEPBAR.LE SB0, 0x1 ;  /* 0x000080400000791a */ /* 0x000fe80000000000 */
.L_x_117:
[----:B------:R-:W-:Y:S05]  /*7950*/  BSYNC.RECONVERGENT B0 ;  /* 0x0000000000007941 */ /* 0x000fea0003800200 */
.L_x_116:
[----:B------:R-:W-:Y:S01]  /*7960*/  BAR.SYNC.DEFER_BLOCKING 0x1, 0x80 ;  /* 0x0042000000007b1d */ /* 0x000fe20000010000 */
[----:B------:R-:W-:Y:S01]  /*7970*/  UISETP.NE.AND UP0, UPT, UR53, -0x2, UPT ;  /* 0xfffffffe3500788c */ /* 0x000fe2000bf05270 */
[----:B------:R-:W-:Y:S08]  /*7980*/  IADD3 R22, PT, PT, R22, 0x1, RZ ;  /* 0x0000000116167810 */ /* 0x000ff00007ffe0ff */
[----:B------:R-:W-:Y:S05]  /*7990*/  BRA.U !UP0, `(.L_x_118) ;  /* 0x0000000108287547 */ /* 0x000fea000b800000 */
[----:B------:R-:W-:Y:S01]  /*79a0*/  ISETP.NE.AND P0, PT, R70, RZ, PT ;  /* 0x000000ff4600720c */ /* 0x000fe20003f05270 */
[----:B-1----:R-:W-:Y:S01]  /*79b0*/  IMAD.U32 R2, RZ, RZ, UR52 ;  /* 0x00000034ff027e24 */ /* 0x002fe2000f8e00ff */
[----:B------:R-:W-:Y:S01]  /*79c0*/  UIADD3 UR4, UPT, UPT, UR52, 0x1, URZ ;  /* 0x0000000134047890 */ /* 0x000fe2000fffe0ff */
[----:B------:R-:W-:Y:S03]  /*79d0*/  IMAD.U32 R0, RZ, RZ, UR54 ;  /* 0x00000036ff007e24 */ /* 0x000fe6000f8e00ff */
[----:B------:R-:W-:Y:S04]  /*79e0*/  UISETP.NE.AND UP0, UPT, UR4, 0x3, UPT ;  /* 0x000000030400788c */ /* 0x000fe8000bf05270 */
[----:B------:R-:W-:Y:S03]  /*79f0*/  USEL UR52, UR4, URZ, UP0 ;  /* 0x000000ff04347287 */ /* 0x000fe60008000000 */
[----:B------:R-:W-:Y:S05]  /*7a00*/  @P0 LEA R2, R2, UR44, 0x3 ;  /* 0x0000002c02020c11 */ /* 0x000fea000f8e18ff */
[----:B------:R-:W-:Y:S05]  /*7a10*/  @P0 VIADD R2, R2, 0x78 ;  /* 0x0000007802020836 */ /* 0x000fea0000000000 */
[----:B------:R-:W-:Y:S04]  /*7a20*/  @P0 PRMT R0, R0, 0x654, R2 ;  /* 0x0000065400000816 */ /* 0x000fe80000000002 */
[----:B------:R2:W-:Y:S03]  /*7a30*/  @P0 SYNCS.ARRIVE.TRANS64.RED.A1T0 RZ, [R0+URZ], RZ ;  /* 0x000000ff00ff09a7 */ /* 0x0005e600081004ff */
.L_x_118:
[----:B------:R-:W-:Y:S01]  /*7a40*/  R2UR UR6, R69 ;  /* 0x00000000450672ca */ /* 0x000fe200000e0000 */
[----:B------:R-:W-:Y:S01]  /*7a50*/  UIADD3 UR53, UPT, UPT, UR53, 0x2, URZ ;  /* 0x0000000235357890 */ /* 0x000fe2000fffe0ff */
[----:B------:R-:W-:Y:S02]  /*7a60*/  R2UR UR5, R55 ;  /* 0x00000000370572ca */ /* 0x000fe400000e0000 */
[----:B------:R-:W-:Y:S02]  /*7a70*/  R2UR UR4, R56 ;  /* 0x00000000380472ca */ /* 0x000fe400000e0000 */
[----:B------:R-:W-:Y:S02]  /*7a80*/  R2UR UR36, R67 ;  /* 0x00000000432472ca */ /* 0x000fe400000e0000 */
[----:B------:R-:W-:Y:S02]  /*7a90*/  ISETP.NE.AND P0, PT, R59, 0x2, PT ;  /* 0x000000023b00780c */ /* 0x000fe40003f05270 */
[----:B------:R-:W-:Y:S02]  /*7aa0*/  ISETP.NE.AND P1, PT, R22, 0x4, PT ;  /* 0x000000041600780c */ /* 0x000fe40003f25270 */
[----:B-1----:R-:W-:Y:S01]  /*7ab0*/  SEL R2, RZ, 0x1, P0 ;  /* 0x00000001ff027807 */ /* 0x002fe20000000000 */
[----:B------:R-:W-:Y:S01]  /*7ac0*/  UISETP.NE.AND UP0, UPT, UR6, URZ, UPT ;  /* 0x000000ff0600728c */ /* 0x000fe2000bf05270 */
[----:B--2---:R-:W-:Y:S01]  /*7ad0*/  SEL R0, RZ, 0x1, P1 ;  /* 0x00000001ff007807 */ /* 0x004fe20000800000 */
[----:B------:R-:W-:Y:S01]  /*7ae0*/  UIADD3 UR27, UPT, UPT, UR37, UR5, URZ ;  /* 0x00000005251b7290 */ /* 0x000fe2000fffe0ff */
[----:B------:R-:W-:Y:S01]  /*7af0*/  LOP3.LUT R60, R60, R2, RZ, 0x3c, !PT ;  /* 0x000000023c3c7212 */ /* 0x000fe200078e3cff */
[----:B------:R-:W-:Y:S01]  /*7b00*/  UIADD3 UR26, UPT, UPT, UR38, UR4, URZ ;  /* 0x00000004261a7290 */ /* 0x000fe2000fffe0ff */
[----:B------:R-:W-:Y:S02]  /*7b10*/  LOP3.LUT R61, R61, R0, RZ, 0x3c, !PT ;  /* 0x000000003d3d7212 */ /* 0x000fe400078e3cff */
[----:B------:R-:W-:Y:S02]  /*7b20*/  SEL R59, R59, RZ, P0 ;  /* 0x000000ff3b3b7207 */ /* 0x000fe40000000000 */
[----:B------:R-:W-:Y:S01]  /*7b30*/  SEL R22, R22, RZ, P1 ;  /* 0x000000ff16167207 */ /* 0x000fe20000800000 */
[----:B------:R-:W-:Y:S06]  /*7b40*/  BRA.U UP0, `(.L_x_119) ;  /* 0xffffffd900b07547 */ /* 0x000fec000b83ffff */
[----:B------:R-:W-:-:S13]  /*7b50*/  R2UR UR4, R57 ;  /* 0x00000000390472ca */ /* 0x000fda00000e0000 */
[----:B------:R-:W-:-:S09]  /*7b60*/  UISETP.NE.AND UP0, UPT, UR4, URZ, UPT ;  /* 0x000000ff0400728c */ /* 0x000fd2000bf05270 */
[----:B------:R-:W-:Y:S05]  /*7b70*/  BRA.U !UP0, `(.L_x_120) ;  /* 0x0000000108487547 */ /* 0x000fea000b800000 */
[----:B------:R-:W1:Y:S02]  /*7b80*/  LDCU.64 UR4, c[0x0][0x890] ;  /* 0x00011200ff0477ac */ /* 0x000e640008000a00 */
[----:B-1----:R-:W-:-:S04]  /*7b90*/  UISETP.NE.U32.AND UP0, UPT, UR4, URZ, UPT ;  /* 0x000000ff0400728c */ /* 0x002fc8000bf05070 */
[----:B------:R-:W-:-:S09]  /*7ba0*/  UISETP.NE.AND.EX UP0, UPT, UR5, URZ, UPT, UP0 ;  /* 0x000000ff0500728c */ /* 0x000fd2000bf05300 */
[----:B------:R-:W-:Y:S05]  /*7bb0*/  BRA.U UP0, `(.L_x_121) ;  /* 0x00000001000c7547 */ /* 0x000fea000b800000 */
[----:B------:R-:W-:-:S13]  /*7bc0*/  FSETP.NEU.AND P0, PT, R26, RZ, PT ;  /* 0x000000ff1a00720b */ /* 0x000fda0003f0d000 */
[----:B------:R-:W-:Y:S05]  /*7bd0*/  @!P0 EXIT ;  /* 0x000000000000894d */ /* 0x000fea0003800000 */
[----:B------:R-:W-:Y:S05]  /*7be0*/  BRA `(.L_x_120) ;  /* 0x00000000002c7947 */ /* 0x000fea0003800000 */
.L_x_121:
[----:B------:R-:W-:Y:S01]  /*7bf0*/  ISETP.NE.AND P0, PT, R58, RZ, PT ;  /* 0x000000ff3a00720c */ /* 0x000fe20003f05270 */
[----:B------:R-:W-:-:S12]  /*7c00*/  BSSY.RECONVERGENT B0, `(.L_x_120) ;  /* 0x0000009000007945 */ /* 0x000fd80003800200 */
[----:B------:R-:W-:Y:S05]  /*7c10*/  @P0 BRA `(.L_x_122) ;  /* 0x0000000000140947 */ /* 0x000fea0003800000 */
[----:B------:R-:W1:Y:S02]  /*7c20*/  LDCU.64 UR4, c[0x0][0x888] ;  /* 0x00011100ff0477ac */ /* 0x000e640008000a00 */
[----:B-1----:R-:W-:-:S04]  /*7c30*/  ISETP.NE.U32.AND P0, PT, RZ, UR4, PT ;  /* 0x00000004ff007c0c */ /* 0x002fc8000bf05070 */
[----:B------:R-:W-:-:S13]  /*7c40*/  ISETP.NE.AND.EX P0, PT, RZ, UR5, PT, P0 ;  /* 0x00000005ff007c0c */ /* 0x000fda000bf05300 */
[----:B------:R-:W-:Y:S05]  /*7c50*/  @!P0 EXIT ;  /* 0x000000000000894d */ /* 0x000fea0003800000 */
[----:B------:R-:W-:Y:S05]  /*7c60*/  BRA `(.L_x_123) ;  /* 0x0000000000087947 */ /* 0x000fea0003800000 */
.L_x_122:
[----:B------:R-:W-:-:S13]  /*7c70*/  FSETP.NEU.AND P0, PT, R26, RZ, PT ;  /* 0x000000ff1a00720b */ /* 0x000fda0003f0d000 */
[----:B------:R-:W-:Y:S05]  /*7c80*/  @!P0 EXIT ;  /* 0x000000000000894d */ /* 0x000fea0003800000 */
.L_x_123:
[----:B------:R-:W-:Y:S05]  /*7c90*/  BSYNC.RECONVERGENT B0 ;  /* 0x0000000000007941 */ /* 0x000fea0003800200 */
.L_x_120:
[----:B------:R-:W-:Y:S01]  /*7ca0*/  ULEA UR4, UR52, UR44, 0x3 ;  /* 0x0000002c34047291 */ /* 0x000fe2000f8e18ff */
[----:B------:R-:W-:-:S04]  /*7cb0*/  DEPBAR.LE SB0, 0x0 ;  /* 0x000080000000791a */ /* 0x000fc80000000000 */
[----:B------:R-:W-:-:S04]  /*7cc0*/  UIADD3 UR4, UPT, UPT, UR4, 0x78, URZ ;  /* 0x0000007804047890 */ /* 0x000fc8000fffe0ff */
[----:B------:R-:W-:-:S09]  /*7cd0*/  UPRMT UR4, UR54, 0x654, UR4 ;  /* 0x0000065436047896 */ /* 0x000fd20008000004 */
[----:B------:R-:W-:Y:S01]  /*7ce0*/  SYNCS.ARRIVE.TRANS64.RED.A1T0 RZ, [UR4], RZ ;  /* 0x000000ffffff79a7 */ /* 0x000fe20008100404 */
[----:B------:R-:W-:Y:S05]  /*7cf0*/  EXIT ;  /* 0x000000000000794d */ /* 0x000fea0003800000 */
.L_x_24:
[----:B---3--:R3:W4:Y:S02]  /*7d00*/  SYNCS.PHASECHK.TRANS64.TRYWAIT P0, [R0+URZ+0x110], R2 ;  /* 0x00011002000075a7 */ /* 0x00872400080011ff */
[----:B----4-:R-:W-:Y:S05]  /*7d10*/  @!P0 NANOSLEEP.SYNCS 0x989680 ;  /* 0x009896800000895d */ /* 0x010fea0003900000 */
[----:B------:R-:W4:Y:S02]  /*7d20*/  @!P0 SYNCS.PHASECHK.TRANS64 P0, [R0+URZ+0x110], R2 ;  /* 0x00011002000085a7 */ /* 0x000f2400080010ff */
[----:B----4-:R-:W-:Y:S05]  /*7d30*/  @!P0 BRA `(.L_x_24) ;  /* 0xfffffffc00f08947 */ /* 0x010fea000383ffff */
[----:B------:R-:W-:Y:S05]  /*7d40*/  BRA `(.L_x_124) ;  /* 0xffffff9800d87947 */ /* 0x000fea000383ffff */
.L_x_27:
[----:B--2---:R-:W-:-:S07]  /*7d50*/  MOV R0, UR33 ;  /* 0x0000002100007c02 */ /* 0x004fce0008000f00 */
.L_x_125:
[----:B--2---:R2:W3:Y:S02]  /*7d60*/  SYNCS.PHASECHK.TRANS64.TRYWAIT P0, [R0+URZ+0x30], R3 ;  /* 0x00003003000075a7 */ /* 0x0044e400080011ff */
[----:B---3--:R-:W-:Y:S05]  /*7d70*/  @!P0 NANOSLEEP.SYNCS 0x989680 ;  /* 0x009896800000895d */ /* 0x008fea0003900000 */
[----:B------:R-:W3:Y:S02]  /*7d80*/  @!P0 SYNCS.PHASECHK.TRANS64 P0, [R0+URZ+0x30], R3 ;  /* 0x00003003000085a7 */ /* 0x000ee400080010ff */
[----:B---3--:R-:W-:Y:S05]  /*7d90*/  @!P0 BRA `(.L_x_125) ;  /* 0xfffffffc00f08947 */ /* 0x008fea000383ffff */
[----:B------:R-:W-:Y:S05]  /*7da0*/  BRA `(.L_x_26) ;  /* 0xffffff9c00207947 */ /* 0x000fea000383ffff */
.L_x_34:
[----:B-1----:R-:W-:-:S07]  /*7db0*/  MOV R0, UR33 ;  /* 0x0000002100007c02 */ /* 0x002fce0008000f00 */
.L_x_126:
[----:B-1----:R1:W2:Y:S02]  /*7dc0*/  SYNCS.PHASECHK.TRANS64.TRYWAIT P0, [R0+URZ+0x30], R3 ;  /* 0x00003003000075a7 */ /* 0x0022a400080011ff */
[----:B--2---:R-:W-:Y:S05]  /*7dd0*/  @!P0 NANOSLEEP.SYNCS 0x989680 ;  /* 0x009896800000895d */ /* 0x004fea0003900000 */
[----:B------:R-:W2:Y:S02]  /*7de0*/  @!P0 SYNCS.PHASECHK.TRANS64 P0, [R0+URZ+0x30], R3 ;  /* 0x00003003000085a7 */ /* 0x000ea400080010ff */
[----:B--2---:R-:W-:Y:S05]  /*7df0*/  @!P0 BRA `(.L_x_126) ;  /* 0xfffffffc00f08947 */ /* 0x004fea000383ffff */
[----:B------:R-:W-:Y:S05]  /*7e00*/  BRA `(.L_x_33) ;  /* 0xffffffa000107947 */ /* 0x000fea000383ffff */
.L_x_39:
[----:B-1----:R1:W2:Y:S02]  /*7e10*/  SYNCS.PHASECHK.TRANS64.TRYWAIT P0, [R3+URZ+0xa0], R0 ;  /* 0x0000a000030075a7 */ /* 0x0022a400080011ff */
[----:B--2---:R-:W-:Y:S05]  /*7e20*/  @!P0 NANOSLEEP.SYNCS 0x989680 ;  /* 0x009896800000895d */ /* 0x004fea0003900000 */
[----:B------:R-:W2:Y:S02]  /*7e30*/  @!P0 SYNCS.PHASECHK.TRANS64 P0, [R3+URZ+0xa0], R0 ;  /* 0x0000a000030085a7 */ /* 0x000ea400080010ff */
[----:B--2---:R-:W-:Y:S05]  /*7e40*/  @!P0 BRA `(.L_x_39) ;  /* 0xfffffffc00f08947 */ /* 0x004fea000383ffff */
[----:B------:R-:W-:Y:S05]  /*7e50*/  BRA `(.L_x_127) ;  /* 0xffffffa000e07947 */ /* 0x000fea000383ffff */
.L_x_43:
[----:B------:R-:W-:-:S07]  /*7e60*/  MOV R0, UR4 ;  /* 0x0000000400007c02 */ /* 0x000fce0008000f00 */
.L_x_128:
[----:B-1----:R1:W2:Y:S02]  /*7e70*/  SYNCS.PHASECHK.TRANS64.TRYWAIT P0, [R0+URZ], R2 ;  /* 0x00000002000075a7 */ /* 0x0022a400080011ff */
[----:B--2---:R-:W-:Y:S05]  /*7e80*/  @!P0 NANOSLEEP.SYNCS 0x989680 ;  /* 0x009896800000895d */ /* 0x004fea0003900000 */
[----:B------:R-:W2:Y:S02]  /*7e90*/  @!P0 SYNCS.PHASECHK.TRANS64 P0, [R0+URZ], R2 ;  /* 0x00000002000085a7 */ /* 0x000ea400080010ff */
[----:B--2---:R-:W-:Y:S05]  /*7ea0*/  @!P0 BRA `(.L_x_128) ;  /* 0xfffffffc00f08947 */ /* 0x004fea000383ffff */
[----:B------:R-:W-:Y:S05]  /*7eb0*/  BRA `(.L_x_129) ;  /* 0xffffffa8008c7947 */ /* 0x000fea000383ffff */
.L_x_44:
[----:B------:R-:W-:-:S07]  /*7ec0*/  MOV R0, UR5 ;  /* 0x0000000500007c02 */ /* 0x000fce0008000f00 */
.L_x_130:
[----:B-1----:R1:W2:Y:S02]  /*7ed0*/  SYNCS.PHASECHK.TRANS64.TRYWAIT P0, [R0+URZ], R3 ;  /* 0x00000003000075a7 */ /* 0x0022a400080011ff */
[----:B--2---:R-:W-:Y:S05]  /*7ee0*/  @!P0 NANOSLEEP.SYNCS 0x989680 ;  /* 0x009896800000895d */ /* 0x004fea0003900000 */
[----:B------:R-:W2:Y:S02]  /*7ef0*/  @!P0 SYNCS.PHASECHK.TRANS64 P0, [R0+URZ], R3 ;  /* 0x00000003000085a7 */ /* 0x000ea400080010ff */
[----:B--2---:R-:W-:Y:S05]  /*7f00*/  @!P0 BRA `(.L_x_130) ;  /* 0xfffffffc00f08947 */ /* 0x004fea000383ffff */
[----:B------:R-:W-:Y:S05]  /*7f10*/  BRA `(.L_x_131) ;  /* 0xffffffa800987947 */ /* 0x000fea000383ffff */
.L_x_45:
[----:B------:R-:W-:-:S07]  /*7f20*/  MOV R0, UR5 ;  /* 0x0000000500007c02 */ /* 0x000fce0008000f00 */
.L_x_132:
[----:B-1----:R1:W2:Y:S02]  /*7f30*/  SYNCS.PHASECHK.TRANS64.TRYWAIT P0, [R0+URZ], R3 ;  /* 0x00000003000075a7 */ /* 0x0022a400080011ff */
[----:B--2---:R-:W-:Y:S05]  /*7f40*/  @!P0 NANOSLEEP.SYNCS 0x989680 ;  /* 0x009896800000895d */ /* 0x004fea0003900000 */
[----:B------:R-:W2:Y:S02]  /*7f50*/  @!P0 SYNCS.PHASECHK.TRANS64 P0, [R0+URZ], R3 ;  /* 0x00000003000085a7 */ /* 0x000ea400080010ff */
[----:B--2---:R-:W-:Y:S05]  /*7f60*/  @!P0 BRA `(.L_x_132) ;  /* 0xfffffffc00f08947 */ /* 0x004fea000383ffff */
[----:B------:R-:W-:Y:S05]  /*7f70*/  BRA `(.L_x_133) ;  /* 0xffffffa800a47947 */ /* 0x000fea000383ffff */
.L_x_46:
[----:B------:R-:W-:-:S07]  /*7f80*/  MOV R0, UR5 ;  /* 0x0000000500007c02 */ /* 0x000fce0008000f00 */
.L_x_134:
[----:B-1----:R1:W2:Y:S02]  /*7f90*/  SYNCS.PHASECHK.TRANS64.TRYWAIT P0, [R0+URZ], R3 ;  /* 0x00000003000075a7 */ /* 0x0022a400080011ff */
[----:B--2---:R-:W-:Y:S05]  /*7fa0*/  @!P0 NANOSLEEP.SYNCS 0x989680 ;  /* 0x009896800000895d */ /* 0x004fea0003900000 */
[----:B------:R-:W2:Y:S02]  /*7fb0*/  @!P0 SYNCS.PHASECHK.TRANS64 P0, [R0+URZ], R3 ;  /* 0x00000003000085a7 */ /* 0x000ea400080010ff */
[----:B--2---:R-:W-:Y:S05]  /*7fc0*/  @!P0 BRA `(.L_x_134) ;  /* 0xfffffffc00f08947 */ /* 0x004fea000383ffff */
[----:B------:R-:W-:Y:S05]  /*7fd0*/  BRA `(.L_x_135) ;  /* 0xffffffa800b07947 */ /* 0x000fea000383ffff */
.L_x_47:
[----:B------:R-:W-:-:S07]  /*7fe0*/  MOV R0, UR5 ;  /* 0x0000000500007c02 */ /* 0x000fce0008000f00 */
.L_x_136:
[----:B-1----:R1:W2:Y:S02]  /*7ff0*/  SYNCS.PHASECHK.TRANS64.TRYWAIT P0, [R0+URZ], R3 ;  /* 0x00000003000075a7 */ /* 0x0022a400080011ff */
[----:B--2---:R-:W-:Y:S05]  /*8000*/  @!P0 NANOSLEEP.SYNCS 0x989680 ;  /* 0x009896800000895d */ /* 0x004fea0003900000 */
[----:B------:R-:W2:Y:S02]  /*8010*/  @!P0 SYNCS.PHASECHK.TRANS64 P0, [R0+URZ], R3 ;  /* 0x00000003000085a7 */ /* 0x000ea400080010ff */
[----:B--2---:R-:W-:Y:S05]  /*8020*/  @!P0 BRA `(.L_x_136) ;  /* 0xfffffffc00f08947 */ /* 0x004fea000383ffff */
[----:B------:R-:W-:Y:S05]  /*8030*/  BRA `(.L_x_137) ;  /* 0xffffffa800bc7947 */ /* 0x000fea000383ffff */
.L_x_50:
[----:B--2---:R2:W3:Y:S02]  /*8040*/  SYNCS.PHASECHK.TRANS64.TRYWAIT P0, [R2+URZ+0x100], R4 ;  /* 0x00010004020075a7 */ /* 0x0044e400080011ff */
[----:B---3--:R-:W-:Y:S05]  /*8050*/  @!P0 NANOSLEEP.SYNCS 0x989680 ;  /* 0x009896800000895d */ /* 0x008fea0003900000 */
[----:B------:R-:W3:Y:S02]  /*8060*/  @!P0 SYNCS.PHASECHK.TRANS64 P0, [R2+URZ+0x100], R4 ;  /* 0x00010004020085a7 */ /* 0x000ee400080010ff */
[----:B---3--:R-:W-:Y:S05]  /*8070*/  @!P0 BRA `(.L_x_50) ;  /* 0xfffffffc00f08947 */ /* 0x008fea000383ffff */
[----:B------:R-:W-:Y:S05]  /*8080*/  BRA `(.L_x_138) ;  /* 0xffffffac00187947 */ /* 0x000fea000383ffff */
.L_x_51:
[----:B------:R-:W-:-:S07]  /*8090*/  MOV R2, UR4 ;  /* 0x0000000400027c02 */ /* 0x000fce0008000f00 */
.L_x_139:
[----:B--2---:R2:W3:Y:S02]  /*80a0*/  SYNCS.PHASECHK.TRANS64.TRYWAIT P0, [R2+URZ+0xb0], R5 ;  /* 0x0000b005020075a7 */ /* 0x0044e400080011ff */
[----:B---3--:R-:W-:Y:S05]  /*80b0*/  @!P0 NANOSLEEP.SYNCS 0x989680 ;  /* 0x009896800000895d */ /* 0x008fea0003900000 */
[----:B------:R-:W3:Y:S02]  /*80c0*/  @!P0 SYNCS.PHASECHK.TRANS64 P0, [R2+URZ+0xb0], R5 ;  /* 0x0000b005020085a7 */ /* 0x000ee400080010ff */
[----:B---3--:R-:W-:Y:S05]  /*80d0*/  @!P0 BRA `(.L_x_139) ;  /* 0xfffffffc00f08947 */ /* 0x008fea000383ffff */
[----:B------:R-:W-:Y:S05]  /*80e0*/  BRA `(.L_x_140) ;  /* 0xffffffac00287947 */ /* 0x000fea000383ffff */
.L_x_52:
[----:B--2---:R2:W3:Y:S02]  /*80f0*/  SYNCS.PHASECHK.TRANS64.TRYWAIT P1, [R2+URZ+0xa0], R4 ;  /* 0x0000a004020075a7 */ /* 0x0044e400080211ff */
[----:B---3--:R-:W-:Y:S05]  /*8100*/  @!P1 NANOSLEEP.SYNCS 0x989680 ;  /* 0x009896800000995d */ /* 0x008fea0003900000 */
[----:B------:R-:W3:Y:S02]  /*8110*/  @!P1 SYNCS.PHASECHK.TRANS64 P1, [R2+URZ+0xa0], R4 ;  /* 0x0000a004020095a7 */ /* 0x000ee400080210ff */
[----:B---3--:R-:W-:Y:S05]  /*8120*/  @!P1 BRA `(.L_x_52) ;  /* 0xfffffffc00f09947 */ /* 0x008fea000383ffff */
[----:B------:R-:W-:Y:S05]  /*8130*/  BRA `(.L_x_141) ;  /* 0xffffffac00587947 */ /* 0x000fea000383ffff */
.L_x_55:
[----:B------:R-:W-:-:S07]  /*8140*/  MOV R0, UR4 ;  /* 0x0000000400007c02 */ /* 0x000fce0008000f00 */
.L_x_142:
[----:B--2---:R2:W3:Y:S02]  /*8150*/  SYNCS.PHASECHK.TRANS64.TRYWAIT P0, [R0+URZ+0xb0], R2 ;  /* 0x0000b002000075a7 */ /* 0x0044e400080011ff */
[----:B---3--:R-:W-:Y:S05]  /*8160*/  @!P0 NANOSLEEP.SYNCS 0x989680 ;  /* 0x009896800000895d */ /* 0x008fea0003900000 */
[----:B------:R-:W3:Y:S02]  /*8170*/  @!P0 SYNCS.PHASECHK.TRANS64 P0, [R0+URZ+0xb0], R2 ;  /* 0x0000b002000085a7 */ /* 0x000ee400080010ff */
[----:B---3--:R-:W-:Y:S05]  /*8180*/  @!P0 BRA `(.L_x_142) ;  /* 0xfffffffc00f08947 */ /* 0x008fea000383ffff */
[----:B------:R-:W-:Y:S05]  /*8190*/  BRA `(.L_x_54) ;  /* 0xffffffac00ac7947 */ /* 0x000fea000383ffff */
.L_x_62:
[----:B-1----:R1:W2:Y:S02]  /*81a0*/  SYNCS.PHASECHK.TRANS64.TRYWAIT P1, [R0+URZ+0xa0], R2 ;  /* 0x0000a002000075a7 */ /* 0x0022a400080211ff */
[----:B--2---:R-:W-:Y:S05]  /*81b0*/  @!P1 NANOSLEEP.SYNCS 0x989680 ;  /* 0x009896800000995d */ /* 0x004fea0003900000 */
[----:B------:R-:W2:Y:S02]  /*81c0*/  @!P1 SYNCS.PHASECHK.TRANS64 P1, [R0+URZ+0xa0], R2 ;  /* 0x0000a002000095a7 */ /* 0x000ea400080210ff */
[----:B--2---:R-:W-:Y:S05]  /*81d0*/  @!P1 BRA `(.L_x_62) ;  /* 0xfffffffc00f09947 */ /* 0x004fea000383ffff */
[----:B------:R-:W-:Y:S05]  /*81e0*/  BRA `(.L_x_143) ;  /* 0xffffffb400407947 */ /* 0x000fea000383ffff */
.L_x_63:
[----:B------:R-:W-:-:S07]  /*81f0*/  MOV R2, UR46 ;  /* 0x0000002e00027c02 */ /* 0x000fce0008000f00 */
.L_x_144:
[----:B-1----:R1:W2:Y:S02]  /*8200*/  SYNCS.PHASECHK.TRANS64.TRYWAIT P0, [R2+URZ+0xe0], R0 ;  /* 0x0000e000020075a7 */ /* 0x0022a400080011ff */
[----:B--2---:R-:W-:Y:S05]  /*8210*/  @!P0 NANOSLEEP.SYNCS 0x989680 ;  /* 0x009896800000895d */ /* 0x004fea0003900000 */
[----:B------:R-:W2:Y:S02]  /*8220*/  @!P0 SYNCS.PHASECHK.TRANS64 P0, [R2+URZ+0xe0], R0 ;  /* 0x0000e000020085a7 */ /* 0x000ea400080010ff */
[----:B--2---:R-:W-:Y:S05]  /*8230*/  @!P0 BRA `(.L_x_144) ;  /* 0xfffffffc00f08947 */ /* 0x004fea000383ffff */
[----:B------:R-:W-:Y:S05]  /*8240*/  BRA `(.L_x_145) ;  /* 0xffffffb400907947 */ /* 0x000fea000383ffff */
.L_x_66:
[----:B------:R-:W-:Y:S07]  /*8250*/  MOV R0, UR7 ;  /* 0x0000000700007c02 */ /* 0x000fee0008000f00 */
.L_x_146:
[----:B-1----:R1:W2:Y:S02]  /*8260*/  SYNCS.PHASECHK.TRANS64.TRYWAIT P0, [R0+URZ], R2 ;  /* 0x00000002000075a7 */ /* 0x0022a400080011ff */
[----:B--2---:R-:W-:Y:S05]  /*8270*/  @!P0 NANOSLEEP.SYNCS 0x989680 ;  /* 0x009896800000895d */ /* 0x004fea0003900000 */
[----:B------:R-:W2:Y:S02]  /*8280*/  @!P0 SYNCS.PHASECHK.TRANS64 P0, [R0+URZ], R2 ;  /* 0x00000002000085a7 */ /* 0x000ea400080010ff */
[----:B--2---:R-:W-:Y:S05]  /*8290*/  @!P0 BRA `(.L_x_146) ;  /* 0xfffffffc00f08947 */ /* 0x004fea000383ffff */
[----:B------:R-:W-:Y:S05]  /*82a0*/  BRA `(.L_x_65) ;  /* 0xffffffb400ac7947 */ /* 0x000fea000383ffff */
.L_x_69:
[----:B------:R-:W-:-:S07]  /*82b0*/  MOV R0, UR4 ;  /* 0x0000000400007c02 */ /* 0x000fce0008000f00 */
.L_x_147:
[----:B--2---:R2:W4:Y:S02]  /*82c0*/  SYNCS.PHASECHK.TRANS64.TRYWAIT P0, [R0+URZ], R2 ;  /* 0x00000002000075a7 */ /* 0x00452400080011ff */
[----:B----4-:R-:W-:Y:S05]  /*82d0*/  @!P0 NANOSLEEP.SYNCS 0x989680 ;  /* 0x009896800000895d */ /* 0x010fea0003900000 */
[----:B------:R-:W4:Y:S02]  /*82e0*/  @!P0 SYNCS.PHASECHK.TRANS64 P0, [R0+URZ], R2 ;  /* 0x00000002000085a7 */ /* 0x000f2400080010ff */
[----:B----4-:R-:W-:Y:S05]  /*82f0*/  @!P0 BRA `(.L_x_147) ;  /* 0xfffffffc00f08947 */ /* 0x010fea000383ffff */
[----:B------:R-:W-:Y:S05]  /*8300*/  BRA `(.L_x_148) ;  /* 0xffffffb800d87947 */ /* 0x000fea000383ffff */
.L_x_70:
[----:B------:R-:W-:-:S07]  /*8310*/  MOV R0, UR5 ;  /* 0x0000000500007c02 */ /* 0x000fce0008000f00 */
.L_x_149:
[----:B-1----:R1:W2:Y:S02]  /*8320*/  SYNCS.PHASECHK.TRANS64.TRYWAIT P0, [R0+URZ], R3 ;  /* 0x00000003000075a7 */ /* 0x0022a400080011ff */
[----:B--2---:R-:W-:Y:S05]  /*8330*/  @!P0 NANOSLEEP.SYNCS 0x989680 ;  /* 0x009896800000895d */ /* 0x004fea0003900000 */
[----:B------:R-:W2:Y:S02]  /*8340*/  @!P0 SYNCS.PHASECHK.TRANS64 P0, [R0+URZ], R3 ;  /* 0x00000003000085a7 */ /* 0x000ea400080010ff */
[----:B--2---:R-:W-:Y:S05]  /*8350*/  @!P0 BRA `(.L_x_149) ;  /* 0xfffffffc00f08947 */ /* 0x004fea000383ffff */
[----:B------:R-:W-:Y:S05]  /*8360*/  BRA `(.L_x_150) ;  /* 0xffffffb800e47947 */ /* 0x000fea000383ffff */
.L_x_71:
[----:B------:R-:W-:-:S07]  /*8370*/  MOV R0, UR5 ;  /* 0x0000000500007c02 */ /* 0x000fce0008000f00 */
.L_x_151:
[----:B-1----:R1:W2:Y:S02]  /*8380*/  SYNCS.PHASECHK.TRANS64.TRYWAIT P0, [R0+URZ], R3 ;  /* 0x00000003000075a7 */ /* 0x0022a400080011ff */
[----:B--2---:R-:W-:Y:S05]  /*8390*/  @!P0 NANOSLEEP.SYNCS 0x989680 ;  /* 0x009896800000895d */ /* 0x004fea0003900000 */
[----:B------:R-:W2:Y:S02]  /*83a0*/  @!P0 SYNCS.PHASECHK.TRANS64 P0, [R0+URZ], R3 ;  /* 0x00000003000085a7 */ /* 0x000ea400080010ff */
[----:B--2---:R-:W-:Y:S05]  /*83b0*/  @!P0 BRA `(.L_x_151) ;  /* 0xfffffffc00f08947 */ /* 0x004fea000383ffff */
[----:B------:R-:W-:Y:S05]  /*83c0*/  BRA `(.L_x_152) ;  /* 0xffffffb800f07947 */ /* 0x000fea000383ffff */
.L_x_72:
[----:B-1----:R-:W-:-:S07]  /*83d0*/  MOV R0, UR4 ;  /* 0x0000000400007c02 */ /* 0x002fce0008000f00 */
.L_x_153:
[----:B-1----:R1:W2:Y:S02]  /*83e0*/  SYNCS.PHASECHK.TRANS64.TRYWAIT P0, [R0+URZ], R2 ;  /* 0x00000002000075a7 */ /* 0x0022a400080011ff */
[----:B--2---:R-:W-:Y:S05]  /*83f0*/  @!P0 NANOSLEEP.SYNCS 0x989680 ;  /* 0x009896800000895d */ /* 0x004fea0003900000 */
[----:B------:R-:W2:Y:S02]  /*8400*/  @!P0 SYNCS.PHASECHK.TRANS64 P0, [R0+URZ], R2 ;  /* 0x00000002000085a7 */ /* 0x000ea400080010ff */
[----:B--2---:R-:W-:Y:S05]  /*8410*/  @!P0 BRA `(.L_x_153) ;  /* 0xfffffffc00f08947 */ /* 0x004fea000383ffff */
[----:B------:R-:W-:Y:S05]  /*8420*/  BRA `(.L_x_154) ;  /* 0xffffffb800fc7947 */ /* 0x000fea000383ffff */
.L_x_77:
[----:B--2---:R2:W3:Y:S02]  /*8430*/  SYNCS.PHASECHK.TRANS64.TRYWAIT P0, [R8+URZ+0xa0], R0 ;  /* 0x0000a000080075a7 */ /* 0x0044e400080011ff */
[----:B---3--:R-:W-:Y:S05]  /*8440*/  @!P0 NANOSLEEP.SYNCS 0x989680 ;  /* 0x009896800000895d */ /* 0x008fea0003900000 */
[----:B------:R-:W3:Y:S02]  /*8450*/  @!P0 SYNCS.PHASECHK.TRANS64 P0, [R8+URZ+0xa0], R0 ;  /* 0x0000a000080085a7 */ /* 0x000ee400080010ff */
[----:B---3--:R-:W-:Y:S05]  /*8460*/  @!P0 BRA `(.L_x_77) ;  /* 0xfffffffc00f08947 */ /* 0x008fea000383ffff */
[----:B------:R-:W-:Y:S05]  /*8470*/  BRA `(.L_x_155) ;  /* 0xffffffc000207947 */ /* 0x000fea000383ffff */
.L_x_80:
[----:B--2---:R-:W-:Y:S07]  /*8480*/  MOV R0, UR24 ;  /* 0x0000001800007c02 */ /* 0x004fee0008000f00 */
.L_x_156:
[----:B--2---:R2:W3:Y:S02]  /*8490*/  SYNCS.PHASECHK.TRANS64.TRYWAIT P1, [R0+URZ+0x98], R2 ;  /* 0x00009802000075a7 */ /* 0x0044e400080211ff */
[----:B---3--:R-:W-:Y:S05]  /*84a0*/  @!P1 NANOSLEEP.SYNCS 0x989680 ;  /* 0x009896800000995d */ /* 0x008fea0003900000 */
[----:B------:R-:W3:Y:S02]  /*84b0*/  @!P1 SYNCS.PHASECHK.TRANS64 P1, [R0+URZ+0x98], R2 ;  /* 0x00009802000095a7 */ /* 0x000ee400080210ff */
[----:B---3--:R-:W-:Y:S05]  /*84c0*/  @!P1 BRA `(.L_x_156) ;  /* 0xfffffffc00f09947 */ /* 0x008fea000383ffff */
[----:B------:R-:W-:Y:S05]  /*84d0*/  BRA `(.L_x_79) ;  /* 0xffffffc400987947 */ /* 0x000fea000383ffff */
.L_x_83:
[----:B------:R-:W-:Y:S07]  /*84e0*/  MOV R0, UR4 ;  /* 0x0000000400007c02 */ /* 0x000fee0008000f00 */
.L_x_157:
[----:B--2---:R2:W3:Y:S02]  /*84f0*/  SYNCS.PHASECHK.TRANS64.TRYWAIT P0, [R0+URZ+0x78], R2 ;  /* 0x00007802000075a7 */ /* 0x0044e400080011ff */
[----:B---3--:R-:W-:Y:S05]  /*8500*/  @!P0 NANOSLEEP.SYNCS 0x989680 ;  /* 0x009896800000895d */ /* 0x008fea0003900000 */
[----:B------:R-:W3:Y:S02]  /*8510*/  @!P0 SYNCS.PHASECHK.TRANS64 P0, [R0+URZ+0x78], R2 ;  /* 0x00007802000085a7 */ /* 0x000ee400080010ff */
[----:B---3--:R-:W-:Y:S05]  /*8520*/  @!P0 BRA `(.L_x_157) ;  /* 0xfffffffc00f08947 */ /* 0x008fea000383ffff */
[----:B------:R-:W-:Y:S05]  /*8530*/  BRA `(.L_x_158) ;  /* 0xffffffc400f47947 */ /* 0x000fea000383ffff */
.L_x_84:
[----:B------:R-:W-:Y:S07]  /*8540*/  MOV R2, UR5 ;  /* 0x0000000500027c02 */ /* 0x000fee0008000f00 */
.L_x_159:
[----:B--2---:R2:W3:Y:S02]  /*8550*/  SYNCS.PHASECHK.TRANS64.TRYWAIT P0, [R2+URZ+0x78], R0 ;  /* 0x00007800020075a7 */ /* 0x0044e400080011ff */
[----:B---3--:R-:W-:Y:S05]  /*8560*/  @!P0 NANOSLEEP.SYNCS 0x989680 ;  /* 0x009896800000895d */ /* 0x008fea0003900000 */
[----:B------:R-:W3:Y:S02]  /*8570*/  @!P0 SYNCS.PHASECHK.TRANS64 P0, [R2+URZ+0x78], R0 ;  /* 0x00007800020085a7 */ /* 0x000ee400080010ff */
[----:B---3--:R-:W-:Y:S05]  /*8580*/  @!P0 BRA `(.L_x_159) ;  /* 0xfffffffc00f08947 */ /* 0x008fea000383ffff */
[----:B------:R-:W-:Y:S05]  /*8590*/  BRA `(.L_x_160) ;  /* 0xffffffc8005c7947 */ /* 0x000fea000383ffff */
.L_x_86:
[----:B------:R-:W-:-:S07]  /*85a0*/  MOV R0, UR4 ;  /* 0x0000000400007c02 */ /* 0x000fce0008000f00 */
.L_x_161:
[----:B---3--:R3:W4:Y:S02]  /*85b0*/  SYNCS.PHASECHK.TRANS64.TRYWAIT P0, [R0+URZ], R2 ;  /* 0x00000002000075a7 */ /* 0x00872400080011ff */
[----:B----4-:R-:W-:Y:S05]  /*85c0*/  @!P0 NANOSLEEP.SYNCS 0x989680 ;  /* 0x009896800000895d */ /* 0x010fea0003900000 */
[----:B------:R-:W4:Y:S02]  /*85d0*/  @!P0 SYNCS.PHASECHK.TRANS64 P0, [R0+URZ], R2 ;  /* 0x00000002000085a7 */ /* 0x000f2400080010ff */
[----:B----4-:R-:W-:Y:S05]  /*85e0*/  @!P0 BRA `(.L_x_161) ;  /* 0xfffffffc00f08947 */ /* 0x010fea000383ffff */
[----:B------:R-:W-:Y:S05]  /*85f0*/  BRA `(.L_x_162) ;  /* 0xffffffc800f07947 */ /* 0x000fea000383ffff */
.L_x_87:
[----:B------:R-:W-:-:S07]  /*8600*/  MOV R0, UR5 ;  /* 0x0000000500007c02 */ /* 0x000fce0008000f00 */
.L_x_163:
[----:B--2---:R2:W3:Y:S02]  /*8610*/  SYNCS.PHASECHK.TRANS64.TRYWAIT P0, [R0+URZ], R2 ;  /* 0x00000002000075a7 */ /* 0x0044e400080011ff */
[----:B---3--:R-:W-:Y:S05]  /*8620*/  @!P0 NANOSLEEP.SYNCS 0x989680 ;  /* 0x009896800000895d */ /* 0x008fea0003900000 */
[----:B------:R-:W3:Y:S02]  /*8630*/  @!P0 SYNCS.PHASECHK.TRANS64 P0, [R0+URZ], R2 ;  /* 0x00000002000085a7 */ /* 0x000ee400080010ff */
[----:B---3--:R-:W-:Y:S05]  /*8640*/  @!P0 BRA `(.L_x_163) ;  /* 0xfffffffc00f08947 */ /* 0x008fea000383ffff */
[----:B------:R-:W-:Y:S05]  /*8650*/  BRA `(.L_x_164) ;  /* 0xffffffc800fc7947 */ /* 0x000fea000383ffff */
.L_x_89:
[----:B-1----:R1:W2:Y:S02]  /*8660*/  SYNCS.PHASECHK.TRANS64.TRYWAIT P0, [R0+URZ+0xa0], R2 ;  /* 0x0000a002000075a7 */ /* 0x0022a400080011ff */
[----:B--2---:R-:W-:Y:S05]  /*8670*/  @!P0 NANOSLEEP.SYNCS 0x989680 ;  /* 0x009896800000895d */ /* 0x004fea0003900000 */
[----:B------:R-:W2:Y:S02]  /*8680*/  @!P0 SYNCS.PHASECHK.TRANS64 P0, [R0+URZ+0xa0], R2 ;  /* 0x0000a002000085a7 */ /* 0x000ea400080010ff */
[----:B--2---:R-:W-:Y:S05]  /*8690*/  @!P0 BRA `(.L_x_89) ;  /* 0xfffffffc00f08947 */ /* 0x004fea000383ffff */
[----:B------:R-:W-:Y:S05]  /*86a0*/  BRA `(.L_x_165) ;  /* 0xffffffcc00ec7947 */ /* 0x000fea000383ffff */
.L_x_99:
[----:B-1----:R1:W3:Y:S02]  /*86b0*/  SYNCS.PHASECHK.TRANS64.TRYWAIT P1, [R2+URZ+0x60], R0 ;  /* 0x00006000020075a7 */ /* 0x0022e400080211ff */
[----:B---3--:R-:W-:Y:S05]  /*86c0*/  @!P1 NANOSLEEP.SYNCS 0x989680 ;  /* 0x009896800000995d */ /* 0x008fea0003900000 */
[----:B------:R-:W3:Y:S02]  /*86d0*/  @!P1 SYNCS.PHASECHK.TRANS64 P1, [R2+URZ+0x60], R0 ;  /* 0x00006000020095a7 */ /* 0x000ee400080210ff */
[----:B---3--:R-:W-:Y:S05]  /*86e0*/  @!P1 BRA `(.L_x_99) ;  /* 0xfffffffc00f09947 */ /* 0x008fea000383ffff */
[----:B------:R-:W-:Y:S05]  /*86f0*/  BRA `(.L_x_98) ;  /* 0xffffffdc006c7947 */ /* 0x000fea000383ffff */
.L_x_101:
[----:B--2---:R2:W3:Y:S02]  /*8700*/  SYNCS.PHASECHK.TRANS64.TRYWAIT P0, [R71+URZ+0xc0], R3 ;  /* 0x0000c003470075a7 */ /* 0x0044e400080011ff */
[----:B---3--:R-:W-:Y:S05]  /*8710*/  @!P0 NANOSLEEP.SYNCS 0x989680 ;  /* 0x009896800000895d */ /* 0x008fea0003900000 */
[----:B------:R-:W3:Y:S02]  /*8720*/  @!P0 SYNCS.PHASECHK.TRANS64 P0, [R71+URZ+0xc0], R3 ;  /* 0x0000c003470085a7 */ /* 0x000ee400080010ff */
[----:B---3--:R-:W-:Y:S05]  /*8730*/  @!P0 BRA `(.L_x_101) ;  /* 0xfffffffc00f08947 */ /* 0x008fea000383ffff */
[----:B------:R-:W-:Y:S05]  /*8740*/  BRA `(.L_x_100) ;  /* 0xffffffdc00e47947 */ /* 0x000fea000383ffff */
.L_x_112:
[----:B-1----:R1:W2:Y:S02]  /*8750*/  SYNCS.PHASECHK.TRANS64.TRYWAIT P0, [R2+URZ+0x60], R74 ;  /* 0x0000604a020075a7 */ /* 0x0022a400080011ff */
[----:B--2---:R-:W-:Y:S05]  /*8760*/  @!P0 NANOSLEEP.SYNCS 0x989680 ;  /* 0x009896800000895d */ /* 0x004fea0003900000 */
[----:B------:R-:W2:Y:S02]  /*8770*/  @!P0 SYNCS.PHASECHK.TRANS64 P0, [R2+URZ+0x60], R74 ;  /* 0x0000604a020085a7 */ /* 0x000ea400080010ff */
[----:B--2---:R-:W-:Y:S05]  /*8780*/  @!P0 BRA `(.L_x_112) ;  /* 0xfffffffc00f08947 */ /* 0x004fea000383ffff */
[----:B------:R-:W-:Y:S05]  /*8790*/  BRA `(.L_x_111) ;  /* 0xffffffe800307947 */ /* 0x000fea000383ffff */
        .weak           $__internal_0_$__cuda_sm10x_tcgen05_guardrail_trap_col_being_dealloced_not_returned_by_alloc
        .type           $__internal_0_$__cuda_sm10x_tcgen05_guardrail_trap_col_being_dealloced_not_returned_by_alloc,@function
        .size           $__internal_0_$__cuda_sm10x_tcgen05_guardrail_trap_col_being_dealloced_not_returned_by_alloc,($__internal_1_$__cuda_sm10x_tcgen05_guardrail_trap_phase_invalid_during_alloc - $__internal_0_$__cuda_sm10x_tcgen05_guardrail_trap_col_being_dealloced_not_returned_by_alloc)
$__internal_0_$__cuda_sm10x_tcgen05_guardrail_trap_col_being_dealloced_not_returned_by_alloc:
[----:B------:R-:W-:Y:S05]  /*87a0*/  BPT.TRAP 0x1 ;  /* 0x000000040000795c */ /* 0x000fea0000300000 */
[----:B------:R-:W-:-:S04]  /*87b0*/  HFMA2 R3, -RZ, RZ, 0, 0 ;  /* 0x00000000ff037431 */ /* 0x000fc800000001ff */
[----:B------:R-:W-:Y:S05]  /*87c0*/  RET.REL.NODEC R2 `(_ZN7cutlass13device_kernelINS_4gemm6kernel13GemmUniversalIN4cute5tupleIJiiiiEEENS1_10collective13CollectiveMmaINS1_35MainloopSm100TmaUmmaWarpSpecializedILi6ELi2ELi4ENS5_IJNS4_1CILi2EEENSA_ILi1EEESC_EEEEENS5_IJNSA_ILi64EEESF_SF_EEENS_10tfloat32_tENS5_IJlSC_lEEESH_SI_NS4_8TiledMMAINS4_8MMA_AtomIJNS4_17SM100_MMA_TF32_SSISH_SH_fLi64ELi64ELNS4_4UMMA5MajorE0ELSN_0ELNSM_7ScaleInE0ELSO_0EEEEEENS4_6LayoutINS5_IJSC_SC_SC_EEENS5_IJNSA_ILi0EEEST_ST_EEEEENS5_IJNS4_10UnderscoreESW_SW_EEEEENS4_13SM90_TMA_LOADENS4_14ComposedLayoutINS4_7SwizzleILi3ELi4ELi3EEENS4_18smem_ptr_flag_bitsILi32EEENSR_INS5_IJNSA_ILi8EEENSA_ILi32EEEEEENS5_IJS16_SC_EEEEEEEvNS4_8identityENS4_23SM90_TMA_LOAD_MULTICASTES1A_vS1B_EENS_8epilogue10collective18CollectiveEpilogueINS1E_23Sm100TmaWarpSpecializedILi3ELi2ELi16ELb1ELb0EEEJSG_NS5_IJNSR_ISF_SC_EENSR_IS16_SC_EEEEESH_SI_SH_SI_NS1E_6fusion15FusionCallbacksIS1I_NS1M_17LinearCombinationISH_fSH_fLNS_15FloatRoundStyleE2EEESG_S1L_JEEENS4_5SM1004TMEM4LOAD26SM100_TMEM_LOAD_16dp128b8xESZ_S1A_NS4_17SM75_U32x4_LDSM_NENS4_14SM90_TMA_STOREES1A_NS4_17SM90_U32x4_STSM_NENS4_39AutoVectorizingCopyWithAssumedAlignmentILi128EEEEEEvvEEEEvNT_6ParamsE) ;  /* 0xffffff78020c7950 */ /* 0x000fea0003c3ffff */
        .weak           $__internal_1_$__cuda_sm10x_tcgen05_guardrail_trap_phase_invalid_during_alloc
        .type           $__internal_1_$__cuda_sm10x_tcgen05_guardrail_trap_phase_invalid_during_alloc,@function
        .size           $__internal_1_$__cuda_sm10x_tcgen05_guardrail_trap_phase_invalid_during_alloc,($__internal_2_$__cuda_sm10x_tcgen05_guardrail_trap_unallocated_columns_being_dealloced - $__internal_1_$__cuda_sm10x_tcgen05_guardrail_trap_phase_invalid_during_alloc)
$__internal_1_$__cuda_sm10x_tcgen05_guardrail_trap_phase_invalid_during_alloc:
[----:B------:R-:W-:Y:S05]  /*87d0*/  BPT.TRAP 0x1 ;  /* 0x000000040000795c */ /* 0x000fea0000300000 */
[----:B------:R-:W-:-:S04]  /*87e0*/  MOV R5, 0x0 ;  /* 0x0000000000057802 */ /* 0x000fc80000000f00 */
[----:B------:R-:W-:Y:S05]  /*87f0*/  RET.REL.NODEC R4 `(_ZN7cutlass13device_kernelINS_4gemm6kernel13GemmUniversalIN4cute5tupleIJiiiiEEENS1_10collective13CollectiveMmaINS1_35MainloopSm100TmaUmmaWarpSpecializedILi6ELi2ELi4ENS5_IJNS4_1CILi2EEENSA_ILi1EEESC_EEEEENS5_IJNSA_ILi64EEESF_SF_EEENS_10tfloat32_tENS5_IJlSC_lEEESH_SI_NS4_8TiledMMAINS4_8MMA_AtomIJNS4_17SM100_MMA_TF32_SSISH_SH_fLi64ELi64ELNS4_4UMMA5MajorE0ELSN_0ELNSM_7ScaleInE0ELSO_0EEEEEENS4_6LayoutINS5_IJSC_SC_SC_EEENS5_IJNSA_ILi0EEEST_ST_EEEEENS5_IJNS4_10UnderscoreESW_SW_EEEEENS4_13SM90_TMA_LOADENS4_14ComposedLayoutINS4_7SwizzleILi3ELi4ELi3EEENS4_18smem_ptr_flag_bitsILi32EEENSR_INS5_IJNSA_ILi8EEENSA_ILi32EEEEEENS5_IJS16_SC_EEEEEEEvNS4_8identityENS4_23SM90_TMA_LOAD_MULTICASTES1A_vS1B_EENS_8epilogue10collective18CollectiveEpilogueINS1E_23Sm100TmaWarpSpecializedILi3ELi2ELi16ELb1ELb0EEEJSG_NS5_IJNSR_ISF_SC_EENSR_IS16_SC_EEEEESH_SI_SH_SI_NS1E_6fusion15FusionCallbacksIS1I_NS1M_17LinearCombinationISH_fSH_fLNS_15FloatRoundStyleE2EEESG_S1L_JEEENS4_5SM1004TMEM4LOAD26SM100_TMEM_LOAD_16dp128b8xESZ_S1A_NS4_17SM75_U32x4_LDSM_NENS4_14SM90_TMA_STOREES1A_NS4_17SM90_U32x4_STSM_NENS4_39AutoVectorizingCopyWithAssumedAlignmentILi128EEEEEEvvEEEEvNT_6ParamsE) ;  /* 0xffffff7804007950 */ /* 0x000fea0003c3ffff */
        .weak           $__internal_2_$__cuda_sm10x_tcgen05_guardrail_trap_unallocated_columns_being_dealloced
        .type           $__internal_2_$__cuda_sm10x_tcgen05_guardrail_trap_unallocated_columns_being_dealloced,@function
        .size           $__internal_2_$__cuda_sm10x_tcgen05_guardrail_trap_unallocated_columns_being_dealloced,(.L_x_167 - $__internal_2_$__cuda_sm10x_tcgen05_guardrail_trap_unallocated_columns_being_dealloced)
$__internal_2_$__cuda_sm10x_tcgen05_guardrail_trap_unallocated_columns_being_dealloced:
[----:B------:R-:W-:Y:S05]  /*8800*/  BPT.TRAP 0x1 ;  /* 0x000000040000795c */ /* 0x000fea0000300000 */
[----:B------:R-:W-:-:S04]  /*8810*/  HFMA2 R3, -RZ, RZ, 0, 0 ;  /* 0x00000000ff037431 */ /* 0x000fc800000001ff */
[----:B------:R-:W-:Y:S05]  /*8820*/  RET.REL.NODEC R2 `(_ZN7cutlass13device_kernelINS_4gemm6kernel13GemmUniversalIN4cute5tupleIJiiiiEEENS1_10collective13CollectiveMmaINS1_35MainloopSm100TmaUmmaWarpSpecializedILi6ELi2ELi4ENS5_IJNS4_1CILi2EEENSA_ILi1EEESC_EEEEENS5_IJNSA_ILi64EEESF_SF_EEENS_10tfloat32_tENS5_IJlSC_lEEESH_SI_NS4_8TiledMMAINS4_8MMA_AtomIJNS4_17SM100_MMA_TF32_SSISH_SH_fLi64ELi64ELNS4_4UMMA5MajorE0ELSN_0ELNSM_7ScaleInE0ELSO_0EEEEEENS4_6LayoutINS5_IJSC_SC_SC_EEENS5_IJNSA_ILi0EEEST_ST_EEEEENS5_IJNS4_10UnderscoreESW_SW_EEEEENS4_13SM90_TMA_LOADENS4_14ComposedLayoutINS4_7SwizzleILi3ELi4ELi3EEENS4_18smem_ptr_flag_bitsILi32EEENSR_INS5_IJNSA_ILi8EEENSA_ILi32EEEEEENS5_IJS16_SC_EEEEEEEvNS4_8identityENS4_23SM90_TMA_LOAD_MULTICASTES1A_vS1B_EENS_8epilogue10collective18CollectiveEpilogueINS1E_23Sm100TmaWarpSpecializedILi3ELi2ELi16ELb1ELb0EEEJSG_NS5_IJNSR_ISF_SC_EENSR_IS16_SC_EEEEESH_SI_SH_SI_NS1E_6fusion15FusionCallbacksIS1I_NS1M_17LinearCombinationISH_fSH_fLNS_15FloatRoundStyleE2EEESG_S1L_JEEENS4_5SM1004TMEM4LOAD26SM100_TMEM_LOAD_16dp128b8xESZ_S1A_NS4_17SM75_U32x4_LDSM_NENS4_14SM90_TMA_STOREES1A_NS4_17SM90_U32x4_STSM_NENS4_39AutoVectorizingCopyWithAssumedAlignmentILi128EEEEEEvvEEEEvNT_6ParamsE) ;  /* 0xffffff7402f47950 */ /* 0x000fea0003c3ffff */
.L_x_166:
[----:B------:R-:W-:-:S00]  /*8830*/  BRA `(.L_x_166) ;  /* 0xfffffffc00fc7947 */ /* 0x000fc0000383ffff */
[----:B------:R-:W-:-:S00]  /*8840*/  NOP ;  /* 0x0000000000007918 */ /* 0x000fc00000000000 */
        /* <DEDUP_REMOVED lines=11> */
.L_x_167:


//--------------------- .nv.global.init           --------------------------
	.section	.nv.global.init,"aw",@progbits
.nv.global.init:
	.type		$str$27,@object
	.size		$str$27,($str$28 - $str$27)
$str$27:
        /*0000*/ 	.byte	0x28, 0x61, 0x64, 0x64, 0x72, 0x65, 0x73, 0x73, 0x20, 0x26, 0x20, 0x6d, 0x61, 0x73, 0x6b, 0x29
        /*0010*/ 	.byte	0x20, 0x3d, 0x3d, 0x20, 0x30, 0x00
	.type		$str$28,@object
	.size		$str$28,($str$26 - $str$28)
$str$28:
        /*0016*/ 	.byte	0x2f, 0x74, 0x6d, 0x70, 0x2f, 0x63, 0x75, 0x74, 0x6c, 0x61, 0x73, 0x73, 0x5f, 0x73, 0x77, 0x65
        /*0026*/ 	.byte	0x65, 0x70, 0x5f, 0x73, 0x72, 0x63, 0x2f, 0x69, 0x6e, 0x63, 0x6c, 0x75, 0x64, 0x65, 0x2f, 0x63
        /*0036*/ 	.byte	0x75, 0x74, 0x65, 0x2f, 0x70, 0x6f, 0x69, 0x6e, 0x74, 0x65, 0x72, 0x5f, 0x66, 0x6c, 0x61, 0x67
        /*0046*/ 	.byte	0x67, 0x65, 0x64, 0x2e, 0x68, 0x70, 0x70, 0x00
	.type		$str$26,@object
	.size		$str$26,($str$25 - $str$26)
$str$26:
        /*004e*/ 	.byte	0x2f, 0x74, 0x6d, 0x70, 0x2f, 0x63, 0x75, 0x74, 0x6c, 0x61, 0x73, 0x73, 0x5f, 0x73, 0x77, 0x65
        /*005e*/ 	.byte	0x65, 0x70, 0x5f, 0x73, 0x72, 0x63, 0x2f, 0x69, 0x6e, 0x63, 0x6c, 0x75, 0x64, 0x65, 0x2f, 0x63
        /*006e*/ 	.byte	0x75, 0x74, 0x65, 0x2f, 0x61, 0x74, 0x6f, 0x6d, 0x2f, 0x63, 0x6f, 0x70, 0x79, 0x5f, 0x74, 0x72
        /*007e*/ 	.byte	0x61, 0x69, 0x74, 0x73, 0x5f, 0x73, 0x6d, 0x31, 0x30, 0x30, 0x2e, 0x68, 0x70, 0x70, 0x00
	.type		$str$25,@object
	.size		$str$25,(__unnamed_1 - $str$25)
$str$25:
        /*008d*/ 	.byte	0x28, 0x28, 0x75, 0x69, 0x6e, 0x74, 0x33, 0x32, 0x5f, 0x74, 0x28, 0x74, 0x68, 0x72, 0x65, 0x61
        /*009d*/ 	.byte	0x64, 0x49, 0x64, 0x78, 0x2e, 0x78, 0x29, 0x20, 0x2f, 0x20, 0x33, 0x32, 0x29, 0x20, 0x25, 0x20
        /*00ad*/ 	.byte	0x34, 0x29, 0x20, 0x3d, 0x3d, 0x20, 0x28, 0x28, 0x28, 0x74, 0x6d, 0x65, 0x6d, 0x5f, 0x61, 0x64
        /*00bd*/ 	.byte	0x64, 0x72, 0x20, 0x3e, 0x3e, 0x20, 0x31, 0x36, 0x29, 0x20, 0x2f, 0x20, 0x33, 0x32, 0x29, 0x20
        /*00cd*/ 	.byte	0x25, 0x20, 0x34, 0x29, 0x00
	.type		__unnamed_1,@object
	.size		__unnamed_1,(__unnamed_2 - __unnamed_1)
__unnamed_1:
        /*00d2*/ 	.byte	0x61, 0x75, 0x74, 0x6f, 0x20, 0x63, 0x75, 0x74, 0x65, 0x3a, 0x3a, 0x61, 0x73, 0x5f, 0x70, 0x6f
        /* <DEDUP_REMOVED lines=24> */
        /*0262*/ 	.byte	0x30, 0x34, 0x38, 0x3e, 0x3e, 0x3e, 0x3e, 0x5d, 0x00
	.type		__unnamed_2,@object
	.size		__unnamed_2,(.L_2 - __unnamed_2)
__unnamed_2:
        /* <DEDUP_REMOVED lines=45> */
        /*053b*/ 	.byte	0x3e, 0x3e, 0x3e, 0x5d, 0x00
.L_2:


//--------------------- .nv.shared._ZN7cutlass13device_kernelINS_4gemm6kernel13GemmUniversalIN4cute5tupleIJiiiiEEENS1_10collective13CollectiveMmaINS1_35MainloopSm100TmaUmmaWarpSpecializedILi6ELi2ELi4ENS5_IJNS4_1CILi2EEENSA_ILi1EEESC_EEEEENS5_IJNSA_ILi64EEESF_SF_EEENS_10tfloat32_tENS5_IJlSC_lEEESH_SI_NS4_8TiledMMAINS4_8MMA_AtomIJNS4_17SM100_MMA_TF32_SSISH_SH_fLi64ELi64ELNS4_4UMMA5MajorE0ELSN_0ELNSM_7ScaleInE0ELSO_0EEEEEENS4_6LayoutINS5_IJSC_SC_SC_EEENS5_IJNSA_ILi0EEEST_ST_EEEEENS5_IJNS4_10UnderscoreESW_SW_EEEEENS4_13SM90_TMA_LOADENS4_14ComposedLayoutINS4_7SwizzleILi3ELi4ELi3EEENS4_18smem_ptr_flag_bitsILi32EEENSR_INS5_IJNSA_ILi8EEENSA_ILi32EEEEEENS5_IJS16_SC_EEEEEEEvNS4_8identityENS4_23SM90_TMA_LOAD_MULTICASTES1A_vS1B_EENS_8epilogue10collective18CollectiveEpilogueINS1E_23Sm100TmaWarpSpecializedILi3ELi2ELi16ELb1ELb0EEEJSG_NS5_IJNSR_ISF_SC_EENSR_IS16_SC_EEEEESH_SI_SH_SI_NS1E_6fusion15FusionCallbacksIS1I_NS1M_17LinearCombinationISH_fSH_fLNS_15FloatRoundStyleE2EEESG_S1L_JEEENS4_5SM1004TMEM4LOAD26SM100_TMEM_LOAD_16dp128b8xESZ_S1A_NS4_17SM75_U32x4_LDSM_NENS4_14SM90_TMA_STOREES1A_NS4_17SM90_U32x4_STSM_NENS4_39AutoVectorizingCopyWithAssumedAlignmentILi128EEEEEEvvEEEEvNT_6ParamsE --------------------------
	.section	.nv.shared._ZN7cutlass13device_kernelINS_4gemm6kernel13GemmUniversalIN4cute5tupleIJiiiiEEENS1_10collective13CollectiveMmaINS1_35MainloopSm100TmaUmmaWarpSpecializedILi6ELi2ELi4ENS5_IJNS4_1CILi2EEENSA_ILi1EEESC_EEEEENS5_IJNSA_ILi64EEESF_SF_EEENS_10tfloat32_tENS5_IJlSC_lEEESH_SI_NS4_8TiledMMAINS4_8MMA_AtomIJNS4_17SM100_MMA_TF32_SSISH_SH_fLi64ELi64ELNS4_4UMMA5MajorE0ELSN_0ELNSM_7ScaleInE0ELSO_0EEEEEENS4_6LayoutINS5_IJSC_SC_SC_EEENS5_IJNSA_ILi0EEEST_ST_EEEEENS5_IJNS4_10UnderscoreESW_SW_EEEEENS4_13SM90_TMA_LOADENS4_14ComposedLayoutINS4_7SwizzleILi3ELi4ELi3EEENS4_18smem_ptr_flag_bitsILi32EEENSR_INS5_IJNSA_ILi8EEENSA_ILi32EEEEEENS5_IJS16_SC_EEEEEEEvNS4_8identityENS4_23SM90_TMA_LOAD_MULTICASTES1A_vS1B_EENS_8epilogue10collective18CollectiveEpilogueINS1E_23Sm100TmaWarpSpecializedILi3ELi2ELi16ELb1ELb0EEEJSG_NS5_IJNSR_ISF_SC_EENSR_IS16_SC_EEEEESH_SI_SH_SI_NS1E_6fusion15FusionCallbacksIS1I_NS1M_17LinearCombinationISH_fSH_fLNS_15FloatRoundStyleE2EEESG_S1L_JEEENS4_5SM1004TMEM4LOAD26SM100_TMEM_LOAD_16dp128b8xESZ_S1A_NS4_17SM75_U32x4_LDSM_NENS4_14SM90_TMA_STOREES1A_NS4_17SM90_U32x4_STSM_NENS4_39AutoVectorizingCopyWithAssumedAlignmentILi128EEEEEEvvEEEEvNT_6ParamsE,"aw",@nobits
	.sectionflags	@""
	.align	16
	.zero		1024


//--------------------- .nv.shared.reserved.0     --------------------------
	.section	.nv.shared.reserved.0,"aw",@nobits
	.weak		__nv_reservedSMEM_offset_0_alias
	.size		__nv_reservedSMEM_offset_0_alias, 0, 64
	.other		__nv_reservedSMEM_offset_0_alias,@"STO_CUDA_RESERVED_SHARED STV_DEFAULT"
__nv_reservedSMEM_offset_0_alias:
	.zero		0
.nv.shared.reserved.0:
	.zero		64
	.weak		__nv_reservedSMEM_tcgen05_partition
	.type		__nv_reservedSMEM_tcgen05_partition,@object
	.size		__nv_reservedSMEM_tcgen05_partition,(.L_0 - __nv_reservedSMEM_tcgen05_partition)
__nv_reservedSMEM_tcgen05_partition:
	.zero		32
.L_0:


//--------------------- .nv.global                --------------------------
	.section	.nv.global,"aw",@nobits
.nv.global:
	.type		_ZN40_INTERNAL_d2189819_4_k_cu_7809e52e_107624cute1_E,@object
	.size		_ZN40_INTERNAL_d2189819_4_k_cu_7809e52e_107624cute1_E,(_ZN40_INTERNAL_d2189819_4_k_cu_7809e52e_107624cuda3std3__45__cpo6cbeginE - _ZN40_INTERNAL_d2189819_4_k_cu_7809e52e_107624cute1_E)
_ZN40_INTERNAL_d2189819_4_k_cu_7809e52e_107624cute1_E:
	.zero		1
	.type		_ZN40_INTERNAL_d2189819_4_k_cu_7809e52e_107624cuda3std3__45__cpo6cbeginE,@object
	.size		_ZN40_INTERNAL_d2189819_4_k_cu_7809e52e_107624cuda3std3__45__cpo6cbeginE,(_ZN40_INTERNAL_d2189819_4_k_cu_7809e52e_107624cuda3std3__48in_placeE - _ZN40_INTERNAL_d2189819_4_k_cu_7809e52e_107624cuda3std3__45__cpo6cbeginE)
_ZN40_INTERNAL_d2189819_4_k_cu_7809e52e_107624cuda3std3__45__cpo6cbeginE:
	.zero		1
	.type		_ZN40_INTERNAL_d2189819_4_k_cu_7809e52e_107624cuda3std3__48in_placeE,@object
	.size		_ZN40_INTERNAL_d2189819_4_k_cu_7809e52e_107624cuda3std3__48in_placeE,(_ZN40_INTERNAL_d2189819_4_k_cu_7809e52e_107624cuda3std6ranges3__45__cpo9iter_moveE - _ZN40_INTERNAL_d2189819_4_k_cu_7809e52e_107624cuda3std3__48in_placeE)
_ZN40_INTERNAL_d2189819_4_k_cu_7809e52e_107624cuda3std3__48in_placeE:
	.zero		1
	.type		_ZN40_INTERNAL_d2189819_4_k_cu_7809e52e_107624cuda3std6ranges3__45__cpo9iter_moveE,@object
	.size		_ZN40_INTERNAL_d2189819_4_k_cu_7809e52e_107624cuda3std6ranges3__45__cpo9iter_moveE,(_ZN40_INTERNAL_d2189819_4_k_cu_7809e52e_107624cuda3std3__45__cpo5beginE - _ZN40_INTERNAL_d2189819_4_k_cu_7809e52e_107624cuda3std6ranges3__45__cpo9iter_moveE)
_ZN40_INTERNAL_d2189819_4_k_cu_7809e52e_107624cuda3std6ranges3__45__cpo9iter_moveE:
	.zero		1
	.type		_ZN40_INTERNAL_d2189819_4_k_cu_7809e52e_107624cuda3std3__45__cpo5beginE,@object
	.size		_ZN40_INTERNAL_d2189819_4_k_cu_7809e52e_107624cuda3std3__45__cpo5beginE,(_ZN40_INTERNAL_d2189819_4_k_cu_7809e52e_107624cuda3std3__442_GLOBAL__N__d2189819_4_k_cu_7809e52e_107626ignoreE - _ZN40_INTERNAL_d2189819_4_k_cu_7809e52e_107624cuda3std3__45__cpo5beginE)
_ZN40_INTERNAL_d2189819_4_k_cu_7809e52e_107624cuda3std3__45__cpo5beginE:
	.zero		1
	.type		_ZN40_INTERNAL_d2189819_4_k_cu_7809e52e_107624cuda3std3__442_GLOBAL__N__d2189819_4_k_cu_7809e52e_107626ignoreE,@object
	.size		_ZN40_INTERNAL_d2189819_4_k_cu_7809e52e_107624cuda3std3__442_GLOBAL__N__d2189819_4_k_cu_7809e52e_107626ignoreE,(_ZN40_INTERNAL_d2189819_4_k_cu_7809e52e_107624cute7productE - _ZN40_INTERNAL_d2189819_4_k_cu_7809e52e_107624cuda3std3__442_GLOBAL__N__d2189819_4_k_cu_7809e52e_107626ignoreE)
_ZN40_INTERNAL_d2189819_4_k_cu_7809e52e_107624cuda3std3__442_GLOBAL__N__d2189819_4_k_cu_7809e52e_107626ignoreE:
	.zero		1
	.type		_ZN40_INTERNAL_d2189819_4_k_cu_7809e52e_107624cute7productE,@object
	.size		_ZN40_INTERNAL_d2189819_4_k_cu_7809e52e_107624cute7productE,(_ZN40_INTERNAL_d2189819_4_k_cu_7809e52e_107624cuda3std3__45__cpo3endE - _ZN40_INTERNAL_d2189819_4_k_cu_7809e52e_107624cute7productE)
_ZN40_INTERNAL_d2189819_4_k_cu_7809e52e_107624cute7productE:
	.zero		1
	.type		_ZN40_INTERNAL_d2189819_4_k_cu_7809e52e_107624cuda3std3__45__cpo3endE,@object
	.size		_ZN40_INTERNAL_d2189819_4_k_cu_7809e52e_107624cuda3std3__45__cpo3endE,(_ZN40_INTERNAL_d2189819_4_k_cu_7809e52e_107624cuda3std3__419piecewise_constructE - _ZN40_INTERNAL_d2189819_4_k_cu_7809e52e_107624cuda3std3__45__cpo3endE)
_ZN40_INTERNAL_d2189819_4_k_cu_7809e52e_107624cuda3std3__45__cpo3endE:
	.zero		1
	.type		_ZN40_INTERNAL_d2189819_4_k_cu_7809e52e_107624cuda3std3__419piecewise_constructE,@object
	.size		_ZN40_INTERNAL_d2189819_4_k_cu_7809e52e_107624cuda3std3__419piecewise_constructE,(_ZN40_INTERNAL_d2189819_4_k_cu_7809e52e_107624cuda3std3__45__cpo4cendE - _ZN40_INTERNAL_d2189819_4_k_cu_7809e52e_107624cuda3std3__419piecewise_constructE)
_ZN40_INTERNAL_d2189819_4_k_cu_7809e52e_107624cuda3std3__419piecewise_constructE:
	.zero		1
	.type		_ZN40_INTERNAL_d2189819_4_k_cu_7809e52e_107624cuda3std3__45__cpo4cendE,@object
	.size		_ZN40_INTERNAL_d2189819_4_k_cu_7809e52e_107624cuda3std3__45__cpo4cendE,(_ZN40_INTERNAL_d2189819_4_k_cu_7809e52e_107624cuda3std6ranges3__45__cpo4swapE - _ZN40_INTERNAL_d2189819_4_k_cu_7809e52e_107624cuda3std3__45__cpo4cendE)
_ZN40_INTERNAL_d2189819_4_k_cu_7809e52e_107624cuda3std3__45__cpo4cendE:
	.zero		1
	.type		_ZN40_INTERNAL_d2189819_4_k_cu_7809e52e_107624cuda3std6ranges3__45__cpo4swapE,@object
	.size		_ZN40_INTERNAL_d2189819_4_k_cu_7809e52e_107624cuda3std6ranges3__45__cpo4swapE,(.L_10 - _ZN40_INTERNAL_d2189819_4_k_cu_7809e52e_107624cuda3std6ranges3__45__cpo4swapE)
_ZN40_INTERNAL_d2189819_4_k_cu_7809e52e_107624cuda3std6ranges3__45__cpo4swapE:
	.zero		1
.L_10:


//--------------------- .nv.constant0._ZN7cutlass13device_kernelINS_4gemm6kernel13GemmUniversalIN4cute5tupleIJiiiiEEENS1_10collective13CollectiveMmaINS1_35MainloopSm100TmaUmmaWarpSpecializedILi6ELi2ELi4ENS5_IJNS4_1CILi2EEENSA_ILi1EEESC_EEEEENS5_IJNSA_ILi64EEESF_SF_EEENS_10tfloat32_tENS5_IJlSC_lEEESH_SI_NS4_8TiledMMAINS4_8MMA_AtomIJNS4_17SM100_MMA_TF32_SSISH_SH_fLi64ELi64ELNS4_4UMMA5MajorE0ELSN_0ELNSM_7ScaleInE0ELSO_0EEEEEENS4_6LayoutINS5_IJSC_SC_SC_EEENS5_IJNSA_ILi0EEEST_ST_EEEEENS5_IJNS4_10UnderscoreESW_SW_EEEEENS4_13SM90_TMA_LOADENS4_14ComposedLayoutINS4_7SwizzleILi3ELi4ELi3EEENS4_18smem_ptr_flag_bitsILi32EEENSR_INS5_IJNSA_ILi8EEENSA_ILi32EEEEEENS5_IJS16_SC_EEEEEEEvNS4_8identityENS4_23SM90_TMA_LOAD_MULTICASTES1A_vS1B_EENS_8epilogue10collective18CollectiveEpilogueINS1E_23Sm100TmaWarpSpecializedILi3ELi2ELi16ELb1ELb0EEEJSG_NS5_IJNSR_ISF_SC_EENSR_IS16_SC_EEEEESH_SI_SH_SI_NS1E_6fusion15FusionCallbacksIS1I_NS1M_17LinearCombinationISH_fSH_fLNS_15FloatRoundStyleE2EEESG_S1L_JEEENS4_5SM1004TMEM4LOAD26SM100_TMEM_LOAD_16dp128b8xESZ_S1A_NS4_17SM75_U32x4_LDSM_NENS4_14SM90_TMA_STOREES1A_NS4_17SM90_U32x4_STSM_NENS4_39AutoVectorizingCopyWithAssumedAlignmentILi128EEEEEEvvEEEEvNT_6ParamsE --------------------------
	.section	.nv.constant0._ZN7cutlass13device_kernelINS_4gemm6kernel13GemmUniversalIN4cute5tupleIJiiiiEEENS1_10collective13CollectiveMmaINS1_35MainloopSm100TmaUmmaWarpSpecializedILi6ELi2ELi4ENS5_IJNS4_1CILi2EEENSA_ILi1EEESC_EEEEENS5_IJNSA_ILi64EEESF_SF_EEENS_10tfloat32_tENS5_IJlSC_lEEESH_SI_NS4_8TiledMMAINS4_8MMA_AtomIJNS4_17SM100_MMA_TF32_SSISH_SH_fLi64ELi64ELNS4_4UMMA5MajorE0ELSN_0ELNSM_7ScaleInE0ELSO_0EEEEEENS4_6LayoutINS5_IJSC_SC_SC_EEENS5_IJNSA_ILi0EEEST_ST_EEEEENS5_IJNS4_10UnderscoreESW_SW_EEEEENS4_13SM90_TMA_LOADENS4_14ComposedLayoutINS4_7SwizzleILi3ELi4ELi3EEENS4_18smem_ptr_flag_bitsILi32EEENSR_INS5_IJNSA_ILi8EEENSA_ILi32EEEEEENS5_IJS16_SC_EEEEEEEvNS4_8identityENS4_23SM90_TMA_LOAD_MULTICASTES1A_vS1B_EENS_8epilogue10collective18CollectiveEpilogueINS1E_23Sm100TmaWarpSpecializedILi3ELi2ELi16ELb1ELb0EEEJSG_NS5_IJNSR_ISF_SC_EENSR_IS16_SC_EEEEESH_SI_SH_SI_NS1E_6fusion15FusionCallbacksIS1I_NS1M_17LinearCombinationISH_fSH_fLNS_15FloatRoundStyleE2EEESG_S1L_JEEENS4_5SM1004TMEM4LOAD26SM100_TMEM_LOAD_16dp128b8xESZ_S1A_NS4_17SM75_U32x4_LDSM_NENS4_14SM90_TMA_STOREES1A_NS4_17SM90_U32x4_STSM_NENS4_39AutoVectorizingCopyWithAssumedAlignmentILi128EEEEEEvvEEEEvNT_6ParamsE,"a",@progbits
	.sectionflags	@""
	.align	4
.nv.constant0._ZN7cutlass13device_kernelINS_4gemm6kernel13GemmUniversalIN4cute5tupleIJiiiiEEENS1_10collective13CollectiveMmaINS1_35MainloopSm100TmaUmmaWarpSpecializedILi6ELi2ELi4ENS5_IJNS4_1CILi2EEENSA_ILi1EEESC_EEEEENS5_IJNSA_ILi64EEESF_SF_EEENS_10tfloat32_tENS5_IJlSC_lEEESH_SI_NS4_8TiledMMAINS4_8MMA_AtomIJNS4_17SM100_MMA_TF32_SSISH_SH_fLi64ELi64ELNS4_4UMMA5MajorE0ELSN_0ELNSM_7ScaleInE0ELSO_0EEEEEENS4_6LayoutINS5_IJSC_SC_SC_EEENS5_IJNSA_ILi0EEEST_ST_EEEEENS5_IJNS4_10UnderscoreESW_SW_EEEEENS4_13SM90_TMA_LOADENS4_14ComposedLayoutINS4_7SwizzleILi3ELi4ELi3EEENS4_18smem_ptr_flag_bitsILi32EEENSR_INS5_IJNSA_ILi8EEENSA_ILi32EEEEEENS5_IJS16_SC_EEEEEEEvNS4_8identityENS4_23SM90_TMA_LOAD_MULTICASTES1A_vS1B_EENS_8epilogue10collective18CollectiveEpilogueINS1E_23Sm100TmaWarpSpecializedILi3ELi2ELi16ELb1ELb0EEEJSG_NS5_IJNSR_ISF_SC_EENSR_IS16_SC_EEEEESH_SI_SH_SI_NS1E_6fusion15FusionCallbacksIS1I_NS1M_17LinearCombinationISH_fSH_fLNS_15FloatRoundStyleE2EEESG_S1L_JEEENS4_5SM1004TMEM4LOAD26SM100_TMEM_LOAD_16dp128b8xESZ_S1A_NS4_17SM75_U32x4_LDSM_NENS4_14SM90_TMA_STOREES1A_NS4_17SM90_U32x4_STSM_NENS4_39AutoVectorizingCopyWithAssumedAlignmentILi128EEEEEEvvEEEEvNT_6ParamsE:
	.zero		2944


//--------------------- SYMBOLS --------------------------

	.type		.nv.reservedSmem.offset0,@object
	.size		.nv.reservedSmem.offset0,0x4
	.type		.nv.reservedSmem.cap,@object
	.size		.nv.reservedSmem.cap,0x4
	.type		__assertfail,@function
